//
// Generated by NVIDIA NVVM Compiler
//
// Compiler Build ID: CL-36424714
// Cuda compilation tools, release 13.0, V13.0.88
// Based on NVVM 20.0.0
//

.version 9.0
.target sm_100
.address_size 64

	// .globl	_Z8init_rngP17curandStateXORWOWm
.global .align 4 .b8 precalc_xorwow_matrix[102400];
.global .align 4 .b8 precalc_xorwow_offset_matrix[102400];
.global .align 4 .b8 mrg32k3aM1[2304];
.global .align 4 .b8 mrg32k3aM2[2304];
.global .align 4 .b8 mrg32k3aM1SubSeq[2016];
.global .align 4 .b8 mrg32k3aM2SubSeq[2016];
.global .align 4 .b8 mrg32k3aM1Seq[2304];
.global .align 4 .b8 mrg32k3aM2Seq[2304];
.const .align 8 .b8 __cr_lgamma_table[72];

.visible .entry _Z8init_rngP17curandStateXORWOWm(
	.param .u64 .ptr .align 1 _Z8init_rngP17curandStateXORWOWm_param_0,
	.param .u64 _Z8init_rngP17curandStateXORWOWm_param_1
)
{
	.reg .pred 	%p<24>;
	.reg .b32 	%r<413>;
	.reg .b64 	%rd<19>;

	ld.param.u64 	%rd8, [_Z8init_rngP17curandStateXORWOWm_param_0];
	ld.param.u64 	%rd9, [_Z8init_rngP17curandStateXORWOWm_param_1];
	cvta.to.global.u64 	%rd10, %rd8;
	mov.u32 	%r182, %ctaid.x;
	mov.u32 	%r183, %ntid.x;
	mov.u32 	%r184, %tid.x;
	mad.lo.s32 	%r185, %r182, %r183, %r184;
	cvt.s64.s32 	%rd18, %r185;
	mul.wide.s32 	%rd11, %r185, 48;
	add.s64 	%rd2, %rd10, %rd11;
	cvt.u32.u64 	%r186, %rd9;
	xor.b32  	%r187, %r186, -1429050551;
	mul.lo.s32 	%r188, %r187, 1099087573;
	{ .reg .b32 tmp; mov.b64 {tmp, %r189}, %rd9; }
	xor.b32  	%r190, %r189, -136515619;
	mul.lo.s32 	%r191, %r190, -1703105765;
	add.s32 	%r192, %r188, %r191;
	add.s32 	%r193, %r192, 6615241;
	add.s32 	%r194, %r188, 123456789;
	st.global.v2.u32 	[%rd2], {%r193, %r194};
	xor.b32  	%r195, %r188, 362436069;
	add.s32 	%r196, %r191, 521288629;
	st.global.v2.u32 	[%rd2+8], {%r195, %r196};
	xor.b32  	%r197, %r191, 88675123;
	add.s32 	%r198, %r188, 5783321;
	st.global.v2.u32 	[%rd2+16], {%r197, %r198};
	setp.eq.s32 	%p1, %r185, 0;
	@%p1 bra 	$L__BB0_42;
	mov.b32 	%r319, 0;
$L__BB0_2:
	and.b64  	%rd4, %rd18, 3;
	setp.eq.s64 	%p2, %rd4, 0;
	@%p2 bra 	$L__BB0_41;
	mul.wide.u32 	%rd12, %r319, 3200;
	mov.u64 	%rd13, precalc_xorwow_matrix;
	add.s64 	%rd5, %rd13, %rd12;
	cvt.u32.u64 	%r2, %rd4;
	mov.b32 	%r320, 0;
$L__BB0_4:
	mov.b32 	%r333, 0;
	mov.u32 	%r334, %r333;
	mov.u32 	%r335, %r333;
	mov.u32 	%r336, %r333;
	mov.u32 	%r337, %r333;
	mov.u32 	%r326, %r333;
$L__BB0_5:
	mul.wide.u32 	%rd14, %r326, 4;
	add.s64 	%rd15, %rd2, %rd14;
	ld.global.u32 	%r10, [%rd15+4];
	shl.b32 	%r11, %r326, 5;
	mov.b32 	%r332, 0;
$L__BB0_6:
	.pragma "nounroll";
	shr.u32 	%r203, %r10, %r332;
	and.b32  	%r204, %r203, 1;
	setp.eq.b32 	%p3, %r204, 1;
	not.pred 	%p4, %p3;
	add.s32 	%r205, %r11, %r332;
	mul.lo.s32 	%r206, %r205, 5;
	mul.wide.u32 	%rd16, %r206, 4;
	add.s64 	%rd6, %rd5, %rd16;
	@%p4 bra 	$L__BB0_8;
	ld.global.u32 	%r207, [%rd6];
	xor.b32  	%r337, %r337, %r207;
	ld.global.u32 	%r208, [%rd6+4];
	xor.b32  	%r336, %r336, %r208;
	ld.global.u32 	%r209, [%rd6+8];
	xor.b32  	%r335, %r335, %r209;
	ld.global.u32 	%r210, [%rd6+12];
	xor.b32  	%r334, %r334, %r210;
	ld.global.u32 	%r211, [%rd6+16];
	xor.b32  	%r333, %r333, %r211;
$L__BB0_8:
	and.b32  	%r213, %r203, 2;
	setp.eq.s32 	%p5, %r213, 0;
	@%p5 bra 	$L__BB0_10;
	ld.global.u32 	%r214, [%rd6+20];
	xor.b32  	%r337, %r337, %r214;
	ld.global.u32 	%r215, [%rd6+24];
	xor.b32  	%r336, %r336, %r215;
	ld.global.u32 	%r216, [%rd6+28];
	xor.b32  	%r335, %r335, %r216;
	ld.global.u32 	%r217, [%rd6+32];
	xor.b32  	%r334, %r334, %r217;
	ld.global.u32 	%r218, [%rd6+36];
	xor.b32  	%r333, %r333, %r218;
$L__BB0_10:
	and.b32  	%r220, %r203, 4;
	setp.eq.s32 	%p6, %r220, 0;
	@%p6 bra 	$L__BB0_12;
	ld.global.u32 	%r221, [%rd6+40];
	xor.b32  	%r337, %r337, %r221;
	ld.global.u32 	%r222, [%rd6+44];
	xor.b32  	%r336, %r336, %r222;
	ld.global.u32 	%r223, [%rd6+48];
	xor.b32  	%r335, %r335, %r223;
	ld.global.u32 	%r224, [%rd6+52];
	xor.b32  	%r334, %r334, %r224;
	ld.global.u32 	%r225, [%rd6+56];
	xor.b32  	%r333, %r333, %r225;
$L__BB0_12:
	and.b32  	%r227, %r203, 8;
	setp.eq.s32 	%p7, %r227, 0;
	@%p7 bra 	$L__BB0_14;
	ld.global.u32 	%r228, [%rd6+60];
	xor.b32  	%r337, %r337, %r228;
	ld.global.u32 	%r229, [%rd6+64];
	xor.b32  	%r336, %r336, %r229;
	ld.global.u32 	%r230, [%rd6+68];
	xor.b32  	%r335, %r335, %r230;
	ld.global.u32 	%r231, [%rd6+72];
	xor.b32  	%r334, %r334, %r231;
	ld.global.u32 	%r232, [%rd6+76];
	xor.b32  	%r333, %r333, %r232;
$L__BB0_14:
	and.b32  	%r234, %r203, 16;
	setp.eq.s32 	%p8, %r234, 0;
	@%p8 bra 	$L__BB0_16;
	ld.global.u32 	%r235, [%rd6+80];
	xor.b32  	%r337, %r337, %r235;
	ld.global.u32 	%r236, [%rd6+84];
	xor.b32  	%r336, %r336, %r236;
	ld.global.u32 	%r237, [%rd6+88];
	xor.b32  	%r335, %r335, %r237;
	ld.global.u32 	%r238, [%rd6+92];
	xor.b32  	%r334, %r334, %r238;
	ld.global.u32 	%r239, [%rd6+96];
	xor.b32  	%r333, %r333, %r239;
$L__BB0_16:
	and.b32  	%r241, %r203, 32;
	setp.eq.s32 	%p9, %r241, 0;
	@%p9 bra 	$L__BB0_18;
	ld.global.u32 	%r242, [%rd6+100];
	xor.b32  	%r337, %r337, %r242;
	ld.global.u32 	%r243, [%rd6+104];
	xor.b32  	%r336, %r336, %r243;
	ld.global.u32 	%r244, [%rd6+108];
	xor.b32  	%r335, %r335, %r244;
	ld.global.u32 	%r245, [%rd6+112];
	xor.b32  	%r334, %r334, %r245;
	ld.global.u32 	%r246, [%rd6+116];
	xor.b32  	%r333, %r333, %r246;
$L__BB0_18:
	and.b32  	%r248, %r203, 64;
	setp.eq.s32 	%p10, %r248, 0;
	@%p10 bra 	$L__BB0_20;
	ld.global.u32 	%r249, [%rd6+120];
	xor.b32  	%r337, %r337, %r249;
	ld.global.u32 	%r250, [%rd6+124];
	xor.b32  	%r336, %r336, %r250;
	ld.global.u32 	%r251, [%rd6+128];
	xor.b32  	%r335, %r335, %r251;
	ld.global.u32 	%r252, [%rd6+132];
	xor.b32  	%r334, %r334, %r252;
	ld.global.u32 	%r253, [%rd6+136];
	xor.b32  	%r333, %r333, %r253;
$L__BB0_20:
	and.b32  	%r255, %r203, 128;
	setp.eq.s32 	%p11, %r255, 0;
	@%p11 bra 	$L__BB0_22;
	ld.global.u32 	%r256, [%rd6+140];
	xor.b32  	%r337, %r337, %r256;
	ld.global.u32 	%r257, [%rd6+144];
	xor.b32  	%r336, %r336, %r257;
	ld.global.u32 	%r258, [%rd6+148];
	xor.b32  	%r335, %r335, %r258;
	ld.global.u32 	%r259, [%rd6+152];
	xor.b32  	%r334, %r334, %r259;
	ld.global.u32 	%r260, [%rd6+156];
	xor.b32  	%r333, %r333, %r260;
$L__BB0_22:
	and.b32  	%r262, %r203, 256;
	setp.eq.s32 	%p12, %r262, 0;
	@%p12 bra 	$L__BB0_24;
	ld.global.u32 	%r263, [%rd6+160];
	xor.b32  	%r337, %r337, %r263;
	ld.global.u32 	%r264, [%rd6+164];
	xor.b32  	%r336, %r336, %r264;
	ld.global.u32 	%r265, [%rd6+168];
	xor.b32  	%r335, %r335, %r265;
	ld.global.u32 	%r266, [%rd6+172];
	xor.b32  	%r334, %r334, %r266;
	ld.global.u32 	%r267, [%rd6+176];
	xor.b32  	%r333, %r333, %r267;
$L__BB0_24:
	and.b32  	%r269, %r203, 512;
	setp.eq.s32 	%p13, %r269, 0;
	@%p13 bra 	$L__BB0_26;
	ld.global.u32 	%r270, [%rd6+180];
	xor.b32  	%r337, %r337, %r270;
	ld.global.u32 	%r271, [%rd6+184];
	xor.b32  	%r336, %r336, %r271;
	ld.global.u32 	%r272, [%rd6+188];
	xor.b32  	%r335, %r335, %r272;
	ld.global.u32 	%r273, [%rd6+192];
	xor.b32  	%r334, %r334, %r273;
	ld.global.u32 	%r274, [%rd6+196];
	xor.b32  	%r333, %r333, %r274;
$L__BB0_26:
	and.b32  	%r276, %r203, 1024;
	setp.eq.s32 	%p14, %r276, 0;
	@%p14 bra 	$L__BB0_28;
	ld.global.u32 	%r277, [%rd6+200];
	xor.b32  	%r337, %r337, %r277;
	ld.global.u32 	%r278, [%rd6+204];
	xor.b32  	%r336, %r336, %r278;
	ld.global.u32 	%r279, [%rd6+208];
	xor.b32  	%r335, %r335, %r279;
	ld.global.u32 	%r280, [%rd6+212];
	xor.b32  	%r334, %r334, %r280;
	ld.global.u32 	%r281, [%rd6+216];
	xor.b32  	%r333, %r333, %r281;
$L__BB0_28:
	and.b32  	%r283, %r203, 2048;
	setp.eq.s32 	%p15, %r283, 0;
	@%p15 bra 	$L__BB0_30;
	ld.global.u32 	%r284, [%rd6+220];
	xor.b32  	%r337, %r337, %r284;
	ld.global.u32 	%r285, [%rd6+224];
	xor.b32  	%r336, %r336, %r285;
	ld.global.u32 	%r286, [%rd6+228];
	xor.b32  	%r335, %r335, %r286;
	ld.global.u32 	%r287, [%rd6+232];
	xor.b32  	%r334, %r334, %r287;
	ld.global.u32 	%r288, [%rd6+236];
	xor.b32  	%r333, %r333, %r288;
$L__BB0_30:
	and.b32  	%r290, %r203, 4096;
	setp.eq.s32 	%p16, %r290, 0;
	@%p16 bra 	$L__BB0_32;
	ld.global.u32 	%r291, [%rd6+240];
	xor.b32  	%r337, %r337, %r291;
	ld.global.u32 	%r292, [%rd6+244];
	xor.b32  	%r336, %r336, %r292;
	ld.global.u32 	%r293, [%rd6+248];
	xor.b32  	%r335, %r335, %r293;
	ld.global.u32 	%r294, [%rd6+252];
	xor.b32  	%r334, %r334, %r294;
	ld.global.u32 	%r295, [%rd6+256];
	xor.b32  	%r333, %r333, %r295;
$L__BB0_32:
	and.b32  	%r297, %r203, 8192;
	setp.eq.s32 	%p17, %r297, 0;
	@%p17 bra 	$L__BB0_34;
	ld.global.u32 	%r298, [%rd6+260];
	xor.b32  	%r337, %r337, %r298;
	ld.global.u32 	%r299, [%rd6+264];
	xor.b32  	%r336, %r336, %r299;
	ld.global.u32 	%r300, [%rd6+268];
	xor.b32  	%r335, %r335, %r300;
	ld.global.u32 	%r301, [%rd6+272];
	xor.b32  	%r334, %r334, %r301;
	ld.global.u32 	%r302, [%rd6+276];
	xor.b32  	%r333, %r333, %r302;
$L__BB0_34:
	and.b32  	%r304, %r203, 16384;
	setp.eq.s32 	%p18, %r304, 0;
	@%p18 bra 	$L__BB0_36;
	ld.global.u32 	%r305, [%rd6+280];
	xor.b32  	%r337, %r337, %r305;
	ld.global.u32 	%r306, [%rd6+284];
	xor.b32  	%r336, %r336, %r306;
	ld.global.u32 	%r307, [%rd6+288];
	xor.b32  	%r335, %r335, %r307;
	ld.global.u32 	%r308, [%rd6+292];
	xor.b32  	%r334, %r334, %r308;
	ld.global.u32 	%r309, [%rd6+296];
	xor.b32  	%r333, %r333, %r309;
$L__BB0_36:
	and.b32  	%r311, %r203, 32768;
	setp.eq.s32 	%p19, %r311, 0;
	@%p19 bra 	$L__BB0_38;
	ld.global.u32 	%r312, [%rd6+300];
	xor.b32  	%r337, %r337, %r312;
	ld.global.u32 	%r313, [%rd6+304];
	xor.b32  	%r336, %r336, %r313;
	ld.global.u32 	%r314, [%rd6+308];
	xor.b32  	%r335, %r335, %r314;
	ld.global.u32 	%r315, [%rd6+312];
	xor.b32  	%r334, %r334, %r315;
	ld.global.u32 	%r316, [%rd6+316];
	xor.b32  	%r333, %r333, %r316;
$L__BB0_38:
	add.s32 	%r332, %r332, 16;
	setp.ne.s32 	%p20, %r332, 32;
	@%p20 bra 	$L__BB0_6;
	mad.lo.s32 	%r317, %r326, -31, %r11;
	add.s32 	%r326, %r317, 1;
	setp.ne.s32 	%p21, %r326, 5;
	@%p21 bra 	$L__BB0_5;
	st.global.u32 	[%rd2+4], %r337;
	st.global.u32 	[%rd2+8], %r336;
	st.global.u32 	[%rd2+12], %r335;
	st.global.u32 	[%rd2+16], %r334;
	st.global.u32 	[%rd2+20], %r333;
	add.s32 	%r320, %r320, 1;
	setp.lt.u32 	%p22, %r320, %r2;
	@%p22 bra 	$L__BB0_4;
$L__BB0_41:
	shr.u64 	%rd7, %rd18, 2;
	add.s32 	%r319, %r319, 1;
	setp.gt.u64 	%p23, %rd18, 3;
	mov.u64 	%rd18, %rd7;
	@%p23 bra 	$L__BB0_2;
$L__BB0_42:
	mov.b32 	%r318, 0;
	st.global.v2.u32 	[%rd2+24], {%r318, %r318};
	st.global.u32 	[%rd2+32], %r318;
	mov.b64 	%rd17, 0;
	st.global.u64 	[%rd2+40], %rd17;
	ret;

}
	// .globl	_Z14generate_mazesP17curandStateXORWOWP9MAZE_PATH
.visible .entry _Z14generate_mazesP17curandStateXORWOWP9MAZE_PATH(
	.param .u64 .ptr .align 1 _Z14generate_mazesP17curandStateXORWOWP9MAZE_PATH_param_0,
	.param .u64 .ptr .align 1 _Z14generate_mazesP17curandStateXORWOWP9MAZE_PATH_param_1
)
{
	.local .align 16 .b8 	__local_depot1[784];
	.reg .b64 	%SP;
	.reg .b64 	%SPL;
	.reg .pred 	%p<21>;
	.reg .b16 	%rs<36>;
	.reg .b32 	%r<179>;
	.reg .b32 	%f<2>;
	.reg .b64 	%rd<51>;
	.reg .b64 	%fd<2>;

	mov.u64 	%SPL, __local_depot1;
	ld.param.u64 	%rd8, [_Z14generate_mazesP17curandStateXORWOWP9MAZE_PATH_param_0];
	ld.param.u64 	%rd9, [_Z14generate_mazesP17curandStateXORWOWP9MAZE_PATH_param_1];
	cvta.to.global.u64 	%rd10, %rd9;
	cvta.to.global.u64 	%rd11, %rd8;
	add.u64 	%rd1, %SPL, 0;
	add.u64 	%rd2, %SPL, 656;
	add.u64 	%rd3, %SPL, 688;
	mov.u32 	%r64, %ctaid.x;
	mov.u32 	%r65, %ntid.x;
	mov.u32 	%r66, %tid.x;
	mad.lo.s32 	%r67, %r64, %r65, %r66;
	mul.wide.s32 	%rd15, %r67, 48;
	add.s64 	%rd16, %rd11, %rd15;
	ld.global.v2.u32 	{%r1, %r2}, [%rd16];
	ld.global.v2.u32 	{%r3, %r4}, [%rd16+8];
	ld.global.v2.u32 	{%r160, %r161}, [%rd16+16];
	ld.global.v2.u32 	{%r7, %r8}, [%rd16+24];
	ld.global.f32 	%f1, [%rd16+32];
	ld.global.f64 	%fd1, [%rd16+40];
	mul.lo.s32 	%r68, %r67, 81;
	mul.wide.s32 	%rd17, %r68, 4;
	add.s64 	%rd4, %rd10, %rd17;
	add.s64 	%rd50, %rd4, 8;
	mov.b32 	%r152, -80;
$L__BB1_1:
	add.s32 	%r10, %r152, 81;
	cvt.u16.u32 	%rs2, %r152;
	add.s16 	%rs1, %rs2, 80;
	and.b16  	%rs3, %rs1, 255;
	mul.lo.s16 	%rs4, %rs3, 57;
	shr.u16 	%rs5, %rs4, 9;
	sub.s16 	%rs6, %rs1, %rs5;
	and.b16  	%rs7, %rs6, %rs5;
	and.b16  	%rs8, %rs7, 1;
	setp.eq.b16 	%p1, %rs8, 1;
	@%p1 bra 	$L__BB1_3;
	mov.b32 	%r70, 1;
	st.global.u32 	[%rd50+-8], %r70;
	bra.uni 	$L__BB1_4;
$L__BB1_3:
	mov.b32 	%r69, 0;
	st.global.u32 	[%rd50+-8], %r69;
$L__BB1_4:
	setp.eq.s32 	%p2, %r10, 81;
	@%p2 bra 	$L__BB1_15;
	cvt.u16.u32 	%rs9, %r10;
	mul.lo.s16 	%rs10, %rs9, 57;
	shr.u16 	%rs11, %rs10, 9;
	sub.s16 	%rs12, %rs9, %rs11;
	and.b16  	%rs13, %rs12, %rs11;
	and.b16  	%rs14, %rs13, 1;
	setp.eq.b16 	%p3, %rs14, 1;
	not.pred 	%p4, %p3;
	@%p4 bra 	$L__BB1_7;
	mov.b32 	%r71, 0;
	st.global.u32 	[%rd50+-4], %r71;
	bra.uni 	$L__BB1_8;
$L__BB1_7:
	mov.b32 	%r72, 1;
	st.global.u32 	[%rd50+-4], %r72;
$L__BB1_8:
	add.s16 	%rs15, %rs1, 2;
	and.b16  	%rs16, %rs15, 255;
	mul.lo.s16 	%rs17, %rs16, 57;
	shr.u16 	%rs18, %rs17, 9;
	sub.s16 	%rs19, %rs15, %rs18;
	and.b16  	%rs20, %rs19, %rs18;
	and.b16  	%rs21, %rs20, 1;
	setp.eq.b16 	%p5, %rs21, 1;
	not.pred 	%p6, %p5;
	@%p6 bra 	$L__BB1_10;
	mov.b32 	%r73, 0;
	st.global.u32 	[%rd50], %r73;
	bra.uni 	$L__BB1_11;
$L__BB1_10:
	mov.b32 	%r74, 1;
	st.global.u32 	[%rd50], %r74;
$L__BB1_11:
	add.s16 	%rs22, %rs1, 3;
	and.b16  	%rs23, %rs22, 255;
	mul.lo.s16 	%rs24, %rs23, 57;
	shr.u16 	%rs25, %rs24, 9;
	sub.s16 	%rs26, %rs22, %rs25;
	and.b16  	%rs27, %rs26, %rs25;
	and.b16  	%rs28, %rs27, 1;
	setp.eq.b16 	%p7, %rs28, 1;
	not.pred 	%p8, %p7;
	@%p8 bra 	$L__BB1_13;
	mov.b32 	%r75, 0;
	st.global.u32 	[%rd50+4], %r75;
	bra.uni 	$L__BB1_14;
$L__BB1_13:
	mov.b32 	%r76, 1;
	st.global.u32 	[%rd50+4], %r76;
$L__BB1_14:
	add.s32 	%r152, %r152, 4;
	add.s64 	%rd50, %rd50, 16;
	bra.uni 	$L__BB1_1;
$L__BB1_15:
	shr.u32 	%r77, %r2, 2;
	xor.b32  	%r78, %r77, %r2;
	shl.b32 	%r79, %r161, 4;
	shl.b32 	%r80, %r78, 1;
	xor.b32  	%r81, %r79, %r80;
	xor.b32  	%r82, %r81, %r161;
	xor.b32  	%r162, %r82, %r78;
	sub.s32 	%r83, %r1, %r162;
	and.b32  	%r84, %r83, 1;
	setp.eq.b32 	%p9, %r84, 1;
	not.pred 	%p10, %p9;
	@%p10 bra 	$L__BB1_17;
	shr.u32 	%r85, %r3, 2;
	xor.b32  	%r86, %r85, %r3;
	shl.b32 	%r87, %r162, 4;
	shl.b32 	%r88, %r86, 1;
	xor.b32  	%r89, %r88, %r87;
	xor.b32  	%r90, %r89, %r86;
	xor.b32  	%r163, %r90, %r162;
	add.s32 	%r91, %r163, %r1;
	shl.b32 	%r92, %r91, 3;
	and.b32  	%r156, %r92, 8;
	shr.u32 	%r93, %r4, 2;
	xor.b32  	%r94, %r93, %r4;
	shl.b32 	%r95, %r163, 4;
	shl.b32 	%r96, %r94, 1;
	xor.b32  	%r97, %r96, %r95;
	xor.b32  	%r98, %r97, %r94;
	xor.b32  	%r164, %r98, %r163;
	add.s32 	%r159, %r1, 1087311;
	add.s32 	%r99, %r164, %r159;
	shl.b32 	%r100, %r99, 1;
	and.b32  	%r101, %r100, 6;
	or.b32  	%r157, %r101, 1;
	bra.uni 	$L__BB1_18;
$L__BB1_17:
	shr.u32 	%r102, %r3, 2;
	xor.b32  	%r103, %r102, %r3;
	shl.b32 	%r104, %r162, 4;
	shl.b32 	%r105, %r103, 1;
	xor.b32  	%r106, %r105, %r104;
	xor.b32  	%r107, %r106, %r103;
	xor.b32  	%r163, %r107, %r162;
	xor.b32  	%r108, %r1, 2;
	add.s32 	%r109, %r163, %r108;
	shl.b32 	%r110, %r109, 1;
	and.b32  	%r111, %r110, 6;
	or.b32  	%r156, %r111, 1;
	shr.u32 	%r112, %r4, 2;
	xor.b32  	%r113, %r112, %r4;
	shl.b32 	%r114, %r163, 4;
	shl.b32 	%r115, %r113, 1;
	xor.b32  	%r116, %r115, %r114;
	xor.b32  	%r117, %r116, %r113;
	xor.b32  	%r164, %r117, %r163;
	add.s32 	%r159, %r1, 1087311;
	add.s32 	%r118, %r164, %r159;
	shl.b32 	%r119, %r118, 3;
	and.b32  	%r157, %r119, 8;
$L__BB1_18:
	mad.lo.s32 	%r121, %r156, 9, %r157;
	cvt.u64.u32 	%rd18, %r121;
	mul.wide.u32 	%rd19, %r121, 4;
	add.s64 	%rd20, %rd4, %rd19;
	mov.b32 	%r122, 2;
	st.global.u32 	[%rd20], %r122;
	mov.b16 	%rs29, 0;
	st.local.u8 	[%rd3], %rs29;
	st.local.u8 	[%rd3+1], %rs29;
	st.local.u8 	[%rd3+2], %rs29;
	st.local.u8 	[%rd3+3], %rs29;
	st.local.u8 	[%rd3+4], %rs29;
	st.local.u8 	[%rd3+5], %rs29;
	st.local.u8 	[%rd3+6], %rs29;
	st.local.u8 	[%rd3+7], %rs29;
	st.local.u8 	[%rd3+8], %rs29;
	st.local.u8 	[%rd3+9], %rs29;
	st.local.u8 	[%rd3+10], %rs29;
	st.local.u8 	[%rd3+11], %rs29;
	st.local.u8 	[%rd3+12], %rs29;
	st.local.u8 	[%rd3+13], %rs29;
	st.local.u8 	[%rd3+14], %rs29;
	st.local.u8 	[%rd3+15], %rs29;
	st.local.u8 	[%rd3+16], %rs29;
	st.local.u8 	[%rd3+17], %rs29;
	st.local.u8 	[%rd3+18], %rs29;
	st.local.u8 	[%rd3+19], %rs29;
	st.local.u8 	[%rd3+20], %rs29;
	st.local.u8 	[%rd3+21], %rs29;
	st.local.u8 	[%rd3+22], %rs29;
	st.local.u8 	[%rd3+23], %rs29;
	st.local.u8 	[%rd3+24], %rs29;
	st.local.u8 	[%rd3+25], %rs29;
	st.local.u8 	[%rd3+26], %rs29;
	st.local.u8 	[%rd3+27], %rs29;
	st.local.u8 	[%rd3+28], %rs29;
	st.local.u8 	[%rd3+29], %rs29;
	st.local.u8 	[%rd3+30], %rs29;
	st.local.u8 	[%rd3+31], %rs29;
	st.local.u8 	[%rd3+32], %rs29;
	st.local.u8 	[%rd3+33], %rs29;
	st.local.u8 	[%rd3+34], %rs29;
	st.local.u8 	[%rd3+35], %rs29;
	st.local.u8 	[%rd3+36], %rs29;
	st.local.u8 	[%rd3+37], %rs29;
	st.local.u8 	[%rd3+38], %rs29;
	st.local.u8 	[%rd3+39], %rs29;
	st.local.u8 	[%rd3+40], %rs29;
	st.local.u8 	[%rd3+41], %rs29;
	st.local.u8 	[%rd3+42], %rs29;
	st.local.u8 	[%rd3+43], %rs29;
	st.local.u8 	[%rd3+44], %rs29;
	st.local.u8 	[%rd3+45], %rs29;
	st.local.u8 	[%rd3+46], %rs29;
	st.local.u8 	[%rd3+47], %rs29;
	st.local.u8 	[%rd3+48], %rs29;
	st.local.u8 	[%rd3+49], %rs29;
	st.local.u8 	[%rd3+50], %rs29;
	st.local.u8 	[%rd3+51], %rs29;
	st.local.u8 	[%rd3+52], %rs29;
	st.local.u8 	[%rd3+53], %rs29;
	st.local.u8 	[%rd3+54], %rs29;
	st.local.u8 	[%rd3+55], %rs29;
	st.local.u8 	[%rd3+56], %rs29;
	st.local.u8 	[%rd3+57], %rs29;
	st.local.u8 	[%rd3+58], %rs29;
	st.local.u8 	[%rd3+59], %rs29;
	st.local.u8 	[%rd3+60], %rs29;
	st.local.u8 	[%rd3+61], %rs29;
	st.local.u8 	[%rd3+62], %rs29;
	st.local.u8 	[%rd3+63], %rs29;
	st.local.u8 	[%rd3+64], %rs29;
	st.local.u8 	[%rd3+65], %rs29;
	st.local.u8 	[%rd3+66], %rs29;
	st.local.u8 	[%rd3+67], %rs29;
	st.local.u8 	[%rd3+68], %rs29;
	st.local.u8 	[%rd3+69], %rs29;
	st.local.u8 	[%rd3+70], %rs29;
	st.local.u8 	[%rd3+71], %rs29;
	st.local.u8 	[%rd3+72], %rs29;
	st.local.u8 	[%rd3+73], %rs29;
	st.local.u8 	[%rd3+74], %rs29;
	st.local.u8 	[%rd3+75], %rs29;
	st.local.u8 	[%rd3+76], %rs29;
	st.local.u8 	[%rd3+77], %rs29;
	st.local.u8 	[%rd3+78], %rs29;
	st.local.u8 	[%rd3+79], %rs29;
	st.local.u8 	[%rd3+80], %rs29;
	st.local.v2.u32 	[%rd1], {%r156, %r157};
	add.s64 	%rd21, %rd3, %rd18;
	mov.b16 	%rs30, 1;
	st.local.u8 	[%rd21], %rs30;
	mov.b32 	%r158, 0;
$L__BB1_19:
	mul.wide.u32 	%rd22, %r158, 8;
	add.s64 	%rd23, %rd1, %rd22;
	ld.local.v2.u32 	{%r37, %r38}, [%rd23];
	setp.lt.s32 	%p11, %r37, 2;
	mul.lo.s32 	%r39, %r37, 9;
	mov.b32 	%r167, 0;
	@%p11 bra 	$L__BB1_23;
	add.s32 	%r125, %r39, %r38;
	add.s32 	%r126, %r125, -18;
	cvt.s64.s32 	%rd24, %r126;
	add.s64 	%rd25, %rd3, %rd24;
	ld.local.u8 	%rs31, [%rd25];
	setp.ne.s16 	%p12, %rs31, 0;
	mov.b32 	%r167, 0;
	@%p12 bra 	$L__BB1_22;
	add.s32 	%r128, %r37, -2;
	st.local.v2.u32 	[%rd2], {%r128, %r38};
	mov.b32 	%r167, 1;
$L__BB1_22:
	setp.gt.u32 	%p13, %r37, 6;
	@%p13 bra 	$L__BB1_25;
$L__BB1_23:
	mad.lo.s32 	%r129, %r37, 9, %r38;
	add.s32 	%r130, %r129, -18;
	cvt.s64.s32 	%rd26, %r130;
	add.s64 	%rd27, %rd3, %rd26;
	ld.local.u8 	%rs32, [%rd27+36];
	setp.ne.s16 	%p14, %rs32, 0;
	@%p14 bra 	$L__BB1_25;
	add.s32 	%r131, %r37, 2;
	add.s32 	%r42, %r167, 1;
	mul.wide.u32 	%rd28, %r167, 8;
	add.s64 	%rd29, %rd2, %rd28;
	st.local.v2.u32 	[%rd29], {%r131, %r38};
	mov.u32 	%r167, %r42;
$L__BB1_25:
	setp.lt.s32 	%p15, %r38, 2;
	@%p15 bra 	$L__BB1_29;
	mad.lo.s32 	%r132, %r37, 9, %r38;
	add.s32 	%r133, %r132, -18;
	cvt.s64.s32 	%rd30, %r133;
	add.s64 	%rd31, %rd3, %rd30;
	ld.local.u8 	%rs33, [%rd31+16];
	setp.ne.s16 	%p16, %rs33, 0;
	@%p16 bra 	$L__BB1_28;
	add.s32 	%r134, %r38, -2;
	add.s32 	%r45, %r167, 1;
	mul.wide.u32 	%rd32, %r167, 8;
	add.s64 	%rd33, %rd2, %rd32;
	st.local.v2.u32 	[%rd33], {%r37, %r134};
	mov.u32 	%r167, %r45;
$L__BB1_28:
	setp.gt.u32 	%p17, %r38, 6;
	@%p17 bra 	$L__BB1_31;
$L__BB1_29:
	add.s32 	%r48, %r38, 2;
	mad.lo.s32 	%r135, %r37, 9, %r48;
	cvt.s64.s32 	%rd34, %r135;
	add.s64 	%rd35, %rd3, %rd34;
	ld.local.u8 	%rs34, [%rd35];
	setp.ne.s16 	%p18, %rs34, 0;
	@%p18 bra 	$L__BB1_31;
	add.s32 	%r49, %r167, 1;
	mul.wide.u32 	%rd36, %r167, 8;
	add.s64 	%rd37, %rd2, %rd36;
	st.local.v2.u32 	[%rd37], {%r37, %r48};
	mov.u32 	%r167, %r49;
	bra.uni 	$L__BB1_32;
$L__BB1_31:
	setp.eq.s32 	%p19, %r167, 0;
	@%p19 bra 	$L__BB1_33;
$L__BB1_32:
	shr.u32 	%r136, %r160, 2;
	xor.b32  	%r137, %r136, %r160;
	shl.b32 	%r138, %r164, 4;
	shl.b32 	%r139, %r137, 1;
	xor.b32  	%r140, %r138, %r139;
	xor.b32  	%r141, %r140, %r164;
	xor.b32  	%r172, %r141, %r137;
	add.s32 	%r159, %r159, 362437;
	add.s32 	%r142, %r172, %r159;
	rem.u32 	%r143, %r142, %r167;
	mul.wide.u32 	%rd38, %r143, 8;
	add.s64 	%rd39, %rd2, %rd38;
	ld.local.v2.u32 	{%r144, %r145}, [%rd39];
	mad.lo.s32 	%r146, %r144, 9, %r145;
	cvt.s64.s32 	%rd40, %r146;
	mul.wide.s32 	%rd41, %r146, 4;
	add.s64 	%rd42, %rd4, %rd41;
	mov.b32 	%r147, 0;
	st.global.u32 	[%rd42], %r147;
	add.s64 	%rd43, %rd3, %rd40;
	mov.b16 	%rs35, 1;
	st.local.u8 	[%rd43], %rs35;
	add.s32 	%r158, %r158, 1;
	st.local.v2.u32 	[%rd23+8], {%r144, %r145};
	mov.u32 	%r173, %r164;
	mov.u32 	%r174, %r163;
	mov.u32 	%r175, %r162;
	mov.u32 	%r160, %r161;
	mov.u32 	%r161, %r175;
	mov.u32 	%r162, %r174;
	mov.u32 	%r163, %r173;
	mov.u32 	%r164, %r172;
	bra.uni 	$L__BB1_34;
$L__BB1_33:
	add.s32 	%r158, %r158, -1;
	mov.u32 	%r172, %r164;
	mov.u32 	%r173, %r163;
	mov.u32 	%r174, %r162;
	mov.u32 	%r175, %r161;
$L__BB1_34:
	setp.gt.s32 	%p20, %r158, -1;
	@%p20 bra 	$L__BB1_19;
	ld.param.u64 	%rd49, [_Z14generate_mazesP17curandStateXORWOWP9MAZE_PATH_param_0];
	cvta.to.global.u64 	%rd46, %rd49;
	add.s64 	%rd48, %rd46, %rd15;
	st.global.v2.u32 	[%rd48], {%r159, %r160};
	st.global.v2.u32 	[%rd48+8], {%r175, %r174};
	st.global.v2.u32 	[%rd48+16], {%r173, %r172};
	st.global.v2.u32 	[%rd48+24], {%r7, %r8};
	st.global.f32 	[%rd48+32], %f1;
	st.global.f64 	[%rd48+40], %fd1;
	ret;

}


// ===== COMPILED SASS (sm_100) =====

	.target	sm_100

	.elftype	@"ET_EXEC"


//--------------------- .note.nv.tkinfo           --------------------------
	.section	.note.nv.tkinfo,"",@"SHT_NOTE"
	.sectionflags	@"SHF_NOTE_NV_TKINFO"
	.tkinfo
        /*0018*/ 	.word	0x00000002
        /*0030*/ 	.string	""
        /*0030*/ 	.string	"ptxas"
        /*0030*/ 	.string	"Cuda compilation tools, release 13.0, V13.0.88"
        /*0030*/ 	.string	"Build cuda_13.0.r13.0/compiler.36424714_0"
        /*0030*/ 	.string	"-arch sm_100 -m 64 "



//--------------------- .note.nv.cuinfo           --------------------------
	.section	.note.nv.cuinfo,"",@"SHT_NOTE"
	.sectionflags	@"SHF_NOTE_NV_CUINFO"
        /*0018*/ 	.short	0x0002
        /*001a*/ 	.short	0x0064
        /*001c*/ 	.short	0x0082
	.zero		2


//--------------------- .nv.info                  --------------------------
	.section	.nv.info,"",@"SHT_CUDA_INFO"
	.align	4


	//----- nvinfo : EIATTR_REGCOUNT
	.align		4
        /*0000*/ 	.byte	0x04, 0x2f
        /*0002*/ 	.short	(.L_10 - .L_9)
	.align		4
.L_9:
        /*0004*/ 	.word	index@(_Z8init_rngP17curandStateXORWOWm)
        /*0008*/ 	.word	0x0000001f


	//----- nvinfo : EIATTR_FRAME_SIZE
	.align		4
.L_10:
        /*000c*/ 	.byte	0x04, 0x11
        /*000e*/ 	.short	(.L_12 - .L_11)
	.align		4
.L_11:
        /*0010*/ 	.word	index@(_Z8init_rngP17curandStateXORWOWm)
        /*0014*/ 	.word	0x00000000


	//----- nvinfo : EIATTR_REGCOUNT
	.align		4
.L_12:
        /*0018*/ 	.byte	0x04, 0x2f
        /*001a*/ 	.short	(.L_14 - .L_13)
	.align		4
.L_13:
        /*001c*/ 	.word	index@(_Z14generate_mazesP17curandStateXORWOWP9MAZE_PATH)
        /*0020*/ 	.word	0x0000001e


	//----- nvinfo : EIATTR_FRAME_SIZE
	.align		4
.L_14:
        /*0024*/ 	.byte	0x04, 0x11
        /*0026*/ 	.short	(.L_16 - .L_15)
	.align		4
.L_15:
        /*0028*/ 	.word	index@(_Z14generate_mazesP17curandStateXORWOWP9MAZE_PATH)
        /*002c*/ 	.word	0x00000310


	//----- nvinfo : EIATTR_MIN_STACK_SIZE
	.align		4
.L_16:
        /*0030*/ 	.byte	0x04, 0x12
        /*0032*/ 	.short	(.L_18 - .L_17)
	.align		4
.L_17:
        /*0034*/ 	.word	index@(_Z14generate_mazesP17curandStateXORWOWP9MAZE_PATH)
        /*0038*/ 	.word	0x00000310


	//----- nvinfo : EIATTR_MIN_STACK_SIZE
	.align		4
.L_18:
        /*003c*/ 	.byte	0x04, 0x12
        /*003e*/ 	.short	(.L_20 - .L_19)
	.align		4
.L_19:
        /*0040*/ 	.word	index@(_Z8init_rngP17curandStateXORWOWm)
        /*0044*/ 	.word	0x00000000
.L_20:


//--------------------- .nv.compat                --------------------------
	.section	.nv.compat,"",@"SHT_CUDA_COMPAT_INFO"
	.align	4
        /*0000*/ 	.byte	0x02, 0x09, 0x00, 0x00, 0x02, 0x02, 0x01, 0x00, 0x02, 0x05, 0x05, 0x00, 0x03, 0x07, 0x01, 0x01
        /*0010*/ 	.byte	0x02, 0x03, 0x00, 0x00, 0x02, 0x06, 0x01, 0x00, 0x04, 0x0b, 0x08, 0x00, 0x09, 0x00, 0x00, 0x00
        /*0020*/ 	.byte	0x00, 0x00, 0x00, 0x00


//--------------------- .nv.info._Z14generate_mazesP17curandStateXORWOWP9MAZE_PATH --------------------------
	.section	.nv.info._Z14generate_mazesP17curandStateXORWOWP9MAZE_PATH,"",@"SHT_CUDA_INFO"
	.sectionflags	@""
	.align	4


	//----- nvinfo : EIATTR_CUDA_API_VERSION
	.align		4
        /*0000*/ 	.byte	0x04, 0x37
        /*0002*/ 	.short	(.L_22 - .L_21)
.L_21:
        /*0004*/ 	.word	0x00000082


	//----- nvinfo : EIATTR_KPARAM_INFO
	.align		4
.L_22:
        /*0008*/ 	.byte	0x04, 0x17
        /*000a*/ 	.short	(.L_24 - .L_23)
.L_23:
        /*000c*/ 	.word	0x00000000
        /*0010*/ 	.short	0x0001
        /*0012*/ 	.short	0x0008
        /*0014*/ 	.byte	0x00, 0xf5, 0x21, 0x00


	//----- nvinfo : EIATTR_KPARAM_INFO
	.align		4
.L_24:
        /*0018*/ 	.byte	0x04, 0x17
        /*001a*/ 	.short	(.L_26 - .L_25)
.L_25:
        /*001c*/ 	.word	0x00000000
        /*0020*/ 	.short	0x0000
        /*0022*/ 	.short	0x0000
        /*0024*/ 	.byte	0x00, 0xf5, 0x21, 0x00


	//----- nvinfo : EIATTR_SPARSE_MMA_MASK
	.align		4
.L_26:
        /*0028*/ 	.byte	0x03, 0x50
        /*002a*/ 	.short	0x0000


	//----- nvinfo : EIATTR_MAXREG_COUNT
	.align		4
        /*002c*/ 	.byte	0x03, 0x1b
        /*002e*/ 	.short	0x00ff


	//----- nvinfo : EIATTR_MERCURY_ISA_VERSION
	.align		4
        /*0030*/ 	.byte	0x03, 0x5f
        /*0032*/ 	.short	0x0101


	//----- nvinfo : EIATTR_VRC_CTA_INIT_COUNT
	.align		4
        /*0034*/ 	.byte	0x02, 0x4a
	.zero		1
	.zero		1


	//----- nvinfo : EIATTR_EXIT_INSTR_OFFSETS
	.align		4
        /*0038*/ 	.byte	0x04, 0x1c
        /*003a*/ 	.short	(.L_28 - .L_27)


	//   ....[0]....
.L_27:
        /*003c*/ 	.word	0x000015a0


	//----- nvinfo : EIATTR_CRS_STACK_SIZE
	.align		4
.L_28:
        /*0040*/ 	.byte	0x04, 0x1e
        /*0042*/ 	.short	(.L_30 - .L_29)
.L_29:
        /*0044*/ 	.word	0x00000000


	//----- nvinfo : EIATTR_CBANK_PARAM_SIZE
	.align		4
.L_30:
        /*0048*/ 	.byte	0x03, 0x19
        /*004a*/ 	.short	0x0010


	//----- nvinfo : EIATTR_PARAM_CBANK
	.align		4
        /*004c*/ 	.byte	0x04, 0x0a
        /*004e*/ 	.short	(.L_32 - .L_31)
	.align		4
.L_31:
        /*0050*/ 	.word	index@(.nv.constant0._Z14generate_mazesP17curandStateXORWOWP9MAZE_PATH)
        /*0054*/ 	.short	0x0380
        /*0056*/ 	.short	0x0010


	//----- nvinfo : EIATTR_SW_WAR
	.align		4
.L_32:
        /*0058*/ 	.byte	0x04, 0x36
        /*005a*/ 	.short	(.L_34 - .L_33)
.L_33:
        /*005c*/ 	.word	0x00000008
.L_34:


//--------------------- .nv.info._Z8init_rngP17curandStateXORWOWm --------------------------
	.section	.nv.info._Z8init_rngP17curandStateXORWOWm,"",@"SHT_CUDA_INFO"
	.sectionflags	@""
	.align	4


	//----- nvinfo : EIATTR_CUDA_API_VERSION
	.align		4
        /*0000*/ 	.byte	0x04, 0x37
        /*0002*/ 	.short	(.L_36 - .L_35)
.L_35:
        /*0004*/ 	.word	0x00000082


	//----- nvinfo : EIATTR_KPARAM_INFO
	.align		4
.L_36:
        /*0008*/ 	.byte	0x04, 0x17
        /*000a*/ 	.short	(.L_38 - .L_37)
.L_37:
        /*000c*/ 	.word	0x00000000
        /*0010*/ 	.short	0x0001
        /*0012*/ 	.short	0x0008
        /*0014*/ 	.byte	0x00, 0xf0, 0x21, 0x00


	//----- nvinfo : EIATTR_KPARAM_INFO
	.align		4
.L_38:
        /*0018*/ 	.byte	0x04, 0x17
        /*001a*/ 	.short	(.L_40 - .L_39)
.L_39:
        /*001c*/ 	.word	0x00000000
        /*0020*/ 	.short	0x0000
        /*0022*/ 	.short	0x0000
        /*0024*/ 	.byte	0x00, 0xf5, 0x21, 0x00


	//----- nvinfo : EIATTR_SPARSE_MMA_MASK
	.align		4
.L_40:
        /*0028*/ 	.byte	0x03, 0x50
        /*002a*/ 	.short	0x0000


	//----- nvinfo : EIATTR_MAXREG_COUNT
	.align		4
        /*002c*/ 	.byte	0x03, 0x1b
        /*002e*/ 	.short	0x00ff


	//----- nvinfo : EIATTR_MERCURY_ISA_VERSION
	.align		4
        /*0030*/ 	.byte	0x03, 0x5f
        /*0032*/ 	.short	0x0101


	//----- nvinfo : EIATTR_VRC_CTA_INIT_COUNT
	.align		4
        /*0034*/ 	.byte	0x02, 0x4a
	.zero		1
	.zero		1


	//----- nvinfo : EIATTR_EXIT_INSTR_OFFSETS
	.align		4
        /*0038*/ 	.byte	0x04, 0x1c
        /*003a*/ 	.short	(.L_42 - .L_41)


	//   ....[0]....
.L_41:
        /*003c*/ 	.word	0x00000ed0


	//----- nvinfo : EIATTR_CRS_STACK_SIZE
	.align		4
.L_42:
        /*0040*/ 	.byte	0x04, 0x1e
        /*0042*/ 	.short	(.L_44 - .L_43)
.L_43:
        /*0044*/ 	.word	0x00000000


	//----- nvinfo : EIATTR_CBANK_PARAM_SIZE
	.align		4
.L_44:
        /*0048*/ 	.byte	0x03, 0x19
        /*004a*/ 	.short	0x0010


	//----- nvinfo : EIATTR_PARAM_CBANK
	.align		4
        /*004c*/ 	.byte	0x04, 0x0a
        /*004e*/ 	.short	(.L_46 - .L_45)
	.align		4
.L_45:
        /*0050*/ 	.word	index@(.nv.constant0._Z8init_rngP17curandStateXORWOWm)
        /*0054*/ 	.short	0x0380
        /*0056*/ 	.short	0x0010


	//----- nvinfo : EIATTR_SW_WAR
	.align		4
.L_46:
        /*0058*/ 	.byte	0x04, 0x36
        /*005a*/ 	.short	(.L_48 - .L_47)
.L_47:
        /*005c*/ 	.word	0x00000008
.L_48:


//--------------------- .nv.callgraph             --------------------------
	.section	.nv.callgraph,"",@"SHT_CUDA_CALLGRAPH"
	.align	4
	.sectionentsize	8
	.align		4
        /*0000*/ 	.word	0x00000000
	.align		4
        /*0004*/ 	.word	0xffffffff
	.align		4
        /*0008*/ 	.word	0x00000000
	.align		4
        /*000c*/ 	.word	0xfffffffe
	.align		4
        /*0010*/ 	.word	0x00000000
	.align		4
        /*0014*/ 	.word	0xfffffffd
	.align		4
        /*0018*/ 	.word	0x00000000
	.align		4
        /*001c*/ 	.word	0xfffffffc


//--------------------- .nv.constant4             --------------------------
	.section	.nv.constant4,"a",@progbits
	.align	8
	.align		8
.nv.constant4:
        /*0000*/ 	.dword	precalc_xorwow_matrix
	.align		8
        /*0008*/ 	.dword	precalc_xorwow_offset_matrix
	.align		8
        /*0010*/ 	.dword	mrg32k3aM1
	.align		8
        /*0018*/ 	.dword	mrg32k3aM2
	.align		8
        /*0020*/ 	.dword	mrg32k3aM1SubSeq
	.align		8
        /*0028*/ 	.dword	mrg32k3aM2SubSeq
	.align		8
        /*0030*/ 	.dword	mrg32k3aM1Seq
	.align		8
        /*0038*/ 	.dword	mrg32k3aM2Seq


//--------------------- .nv.constant3             --------------------------
	.section	.nv.constant3,"a",@progbits
	.align	8
.nv.constant3:
	.type		__cr_lgamma_table,@object
	.size		__cr_lgamma_table,(.L_8 - __cr_lgamma_table)
__cr_lgamma_table:
        /*0000*/ 	.byte	0x00, 0x00, 0x00, 0x00, 0x00, 0x00, 0x00, 0x00, 0x00, 0x00, 0x00, 0x00, 0x00, 0x00, 0x00, 0x00
        /*0010*/ 	.byte	0xef, 0x39, 0xfa, 0xfe, 0x42, 0x2e, 0xe6, 0x3f, 0x02, 0x20, 0x2a, 0xfa, 0x0b, 0xab, 0xfc, 0x3f
        /*0020*/ 	.byte	0xf9, 0x2c, 0x92, 0x7c, 0xa7, 0x6c, 0x09, 0x40, 0xc9, 0x79, 0x44, 0x3c, 0x64, 0x26, 0x13, 0x40
        /*0030*/ 	.byte	0xca, 0x01, 0xcf, 0x3a, 0x27, 0x51, 0x1a, 0x40, 0x30, 0xcc, 0x2d, 0xf3, 0xe1, 0x0c, 0x21, 0x40
        /*0040*/ 	.byte	0x0d, 0xb7, 0xfc, 0x82, 0x8e, 0x35, 0x25, 0x40
.L_8:


//--------------------- .text._Z14generate_mazesP17curandStateXORWOWP9MAZE_PATH --------------------------
	.section	.text._Z14generate_mazesP17curandStateXORWOWP9MAZE_PATH,"ax",@progbits
	.align	128
        .global         _Z14generate_mazesP17curandStateXORWOWP9MAZE_PATH
        .type           _Z14generate_mazesP17curandStateXORWOWP9MAZE_PATH,@function
        .size           _Z14generate_mazesP17curandStateXORWOWP9MAZE_PATH,(.L_x_28 - _Z14generate_mazesP17curandStateXORWOWP9MAZE_PATH)
        .other          _Z14generate_mazesP17curandStateXORWOWP9MAZE_PATH,@"STO_CUDA_ENTRY STV_DEFAULT"
_Z14generate_mazesP17curandStateXORWOWP9MAZE_PATH:
.text._Z14generate_mazesP17curandStateXORWOWP9MAZE_PATH:
[----:B------:R-:W0:Y:S01]  /*0000*/  LDC R1, c[0x0][0x37c] ;  /* 0x0000df00ff017b82 */ /* 0x000e220000000800 */
[----:B------:R-:W1:Y:S07]  /*0010*/  S2R R0, SR_TID.X ;  /* 0x0000000000007919 */ /* 0x000e6e0000002100 */
[----:B------:R-:W1:Y:S01]  /*0020*/  S2UR UR6, SR_CTAID.X ;  /* 0x00000000000679c3 */ /* 0x000e620000002500 */
[----:B------:R-:W2:Y:S01]  /*0030*/  LDCU.64 UR4, c[0x0][0x358] ;  /* 0x00006b00ff0477ac */ /* 0x000ea20008000a00 */
[----:B0-----:R-:W-:-:S06]  /*0040*/  VIADD R1, R1, 0xfffffcf0 ;  /* 0xfffffcf001017836 */ /* 0x001fcc0000000000 */
[----:B------:R-:W1:Y:S08]  /*0050*/  LDC R5, c[0x0][0x360] ;  /* 0x0000d800ff057b82 */ /* 0x000e700000000800 */
[----:B------:R-:W0:Y:S08]  /*0060*/  LDC.64 R10, c[0x0][0x380] ;  /* 0x0000e000ff0a7b82 */ /* 0x000e300000000a00 */
[----:B------:R-:W3:Y:S01]  /*0070*/  LDC.64 R16, c[0x0][0x388] ;  /* 0x0000e200ff107b82 */ /* 0x000ee20000000a00 */
[----:B-1----:R-:W-:-:S04]  /*0080*/  IMAD R5, R5, UR6, R0 ;  /* 0x0000000605057c24 */ /* 0x002fc8000f8e0200 */
[----:B0-----:R-:W-:-:S05]  /*0090*/  IMAD.WIDE R10, R5, 0x30, R10 ;  /* 0x00000030050a7825 */ /* 0x001fca00078e020a */
[----:B--2---:R0:W5:Y:S04]  /*00a0*/  LDG.E R6, desc[UR4][R10.64+0x20] ;  /* 0x000020040a067981 */ /* 0x004168000c1e1900 */
[----:B------:R0:W5:Y:S04]  /*00b0*/  LDG.E.64 R22, desc[UR4][R10.64+0x28] ;  /* 0x000028040a167981 */ /* 0x000168000c1e1b00 */
[----:B------:R0:W5:Y:S04]  /*00c0*/  LDG.E.64 R2, desc[UR4][R10.64] ;  /* 0x000000040a027981 */ /* 0x000168000c1e1b00 */
[----:B------:R0:W5:Y:S04]  /*00d0*/  LDG.E.64 R8, desc[UR4][R10.64+0x8] ;  /* 0x000008040a087981 */ /* 0x000168000c1e1b00 */
[----:B------:R0:W5:Y:S04]  /*00e0*/  LDG.E.64 R12, desc[UR4][R10.64+0x10] ;  /* 0x000010040a0c7981 */ /* 0x000168000c1e1b00 */
[----:B------:R0:W5:Y:S01]  /*00f0*/  LDG.E.64 R14, desc[UR4][R10.64+0x18] ;  /* 0x000018040a0e7981 */ /* 0x000162000c1e1b00 */
[----:B------:R-:W-:-:S02]  /*0100*/  IMAD R7, R5, 0x51, RZ ;  /* 0x0000005105077824 */ /* 0x000fc400078e02ff */
[----:B------:R-:W-:Y:S02]  /*0110*/  IMAD.MOV.U32 R0, RZ, RZ, -0x50 ;  /* 0xffffffb0ff007424 */ /* 0x000fe400078e00ff */
[----:B---3--:R-:W-:-:S03]  /*0120*/  IMAD.WIDE R16, R7, 0x4, R16 ;  /* 0x0000000407107825 */ /* 0x008fc600078e0210 */
[----:B------:R-:W-:-:S05]  /*0130*/  IADD3 R18, P0, PT, R16, 0x8, RZ ;  /* 0x0000000810127810 */ /* 0x000fca0007f1e0ff */
[----:B0-----:R-:W-:-:S08]  /*0140*/  IMAD.X R19, RZ, RZ, R17, P0 ;  /* 0x000000ffff137224 */ /* 0x001fd000000e0611 */
.L_x_1:
[----:B------:R-:W-:Y:S02]  /*0150*/  VIADD R4, R0, 0x50 ;  /* 0x0000005000047836 */ /* 0x000fe40000000000 */
[----:B0-----:R-:W-:-:S03]  /*0160*/  IMAD.MOV.U32 R10, RZ, RZ, R18 ;  /* 0x000000ffff0a7224 */ /* 0x001fc600078e0012 */
[----:B------:R-:W-:-:S05]  /*0170*/  LOP3.LUT R7, R4, 0xff, RZ, 0xc0, !PT ;  /* 0x000000ff04077812 */ /* 0x000fca00078ec0ff */
[----:B------:R-:W-:-:S05]  /*0180*/  IMAD R7, R7, 0x39, RZ ;  /* 0x0000003907077824 */ /* 0x000fca00078e02ff */
[----:B------:R-:W-:-:S04]  /*0190*/  SHF.R.U32.HI R7, RZ, 0x9, R7 ;  /* 0x00000009ff077819 */ /* 0x000fc80000011607 */
[----:B------:R-:W-:-:S04]  /*01a0*/  IADD3 R11, PT, PT, RZ, -R7, RZ ;  /* 0x80000007ff0b7210 */ /* 0x000fc80007ffe0ff */
[----:B------:R-:W-:-:S05]  /*01b0*/  PRMT R11, R11, 0x7710, RZ ;  /* 0x000077100b0b7816 */ /* 0x000fca00000000ff */
[----:B------:R-:W-:Y:S01]  /*01c0*/  IMAD.IADD R4, R4, 0x1, R11 ;  /* 0x0000000104047824 */ /* 0x000fe200078e020b */
[----:B------:R-:W-:-:S04]  /*01d0*/  MOV R11, R19 ;  /* 0x00000013000b7202 */ /* 0x000fc80000000f00 */
[----:B------:R-:W-:Y:S01]  /*01e0*/  LOP3.LUT R4, R4, 0x1, R7, 0x80, !PT ;  /* 0x0000000104047812 */ /* 0x000fe200078e8007 */
[----:B------:R-:W-:-:S03]  /*01f0*/  VIADD R7, R0, 0x51 ;  /* 0x0000005100077836 */ /* 0x000fc60000000000 */
[----:B------:R-:W-:-:S13]  /*0200*/  ISETP.NE.U32.AND P0, PT, R4, 0x1, PT ;  /* 0x000000010400780c */ /* 0x000fda0003f05070 */
[----:B------:R-:W-:-:S05]  /*0210*/  @P0 IMAD.MOV.U32 R21, RZ, RZ, 0x1 ;  /* 0x00000001ff150424 */ /* 0x000fca00078e00ff */
[----:B------:R0:W-:Y:S04]  /*0220*/  @P0 STG.E desc[UR4][R10.64+-0x8], R21 ;  /* 0xfffff8150a000986 */ /* 0x0001e8000c101904 */
[----:B------:R0:W-:Y:S01]  /*0230*/  @!P0 STG.E desc[UR4][R10.64+-0x8], RZ ;  /* 0xfffff8ff0a008986 */ /* 0x0001e2000c101904 */
[----:B------:R-:W-:-:S13]  /*0240*/  ISETP.NE.AND P0, PT, R7, 0x51, PT ;  /* 0x000000510700780c */ /* 0x000fda0003f05270 */
[----:B0-----:R-:W-:Y:S05]  /*0250*/  @!P0 BRA `(.L_x_0) ;  /* 0x0000000000a08947 */ /* 0x001fea0003800000 */
[C---:B------:R-:W-:Y:S01]  /*0260*/  VIADD R19, R0.reuse, 0x52 ;  /* 0x0000005200137836 */ /* 0x040fe20000000000 */
[----:B------:R-:W-:Y:S01]  /*0270*/  PRMT R20, R7, 0x9910, RZ ;  /* 0x0000991007147816 */ /* 0x000fe200000000ff */
[C---:B------:R-:W-:Y:S02]  /*0280*/  VIADD R4, R0.reuse, 0x53 ;  /* 0x0000005300047836 */ /* 0x040fe40000000000 */
[----:B------:R-:W-:Y:S01]  /*0290*/  VIADD R0, R0, 0x4 ;  /* 0x0000000400007836 */ /* 0x000fe20000000000 */
[----:B------:R-:W-:Y:S01]  /*02a0*/  LOP3.LUT R18, R19, 0xff, RZ, 0xc0, !PT ;  /* 0x000000ff13127812 */ /* 0x000fe200078ec0ff */
[----:B------:R-:W-:Y:S01]  /*02b0*/  IMAD R20, R20, 0x39, RZ ;  /* 0x0000003914147824 */ /* 0x000fe200078e02ff */
[----:B------:R-:W-:-:S03]  /*02c0*/  LOP3.LUT R21, R4, 0xff, RZ, 0xc0, !PT ;  /* 0x000000ff04157812 */ /* 0x000fc600078ec0ff */
[----:B------:R-:W-:Y:S01]  /*02d0*/  IMAD R18, R18, 0x39, RZ ;  /* 0x0000003912127824 */ /* 0x000fe200078e02ff */
[----:B------:R-:W-:Y:S01]  /*02e0*/  LOP3.LUT R24, R20, 0xffff, RZ, 0xc0, !PT ;  /* 0x0000ffff14187812 */ /* 0x000fe200078ec0ff */
[----:B------:R-:W-:-:S03]  /*02f0*/  IMAD R21, R21, 0x39, RZ ;  /* 0x0000003915157824 */ /* 0x000fc600078e02ff */
[----:B------:R-:W-:Y:S02]  /*0300*/  SHF.R.U32.HI R18, RZ, 0x9, R18 ;  /* 0x00000009ff127819 */ /* 0x000fe40000011612 */
[----:B------:R-:W-:Y:S02]  /*0310*/  SHF.R.U32.HI R20, RZ, 0x9, R21 ;  /* 0x00000009ff147819 */ /* 0x000fe40000011615 */
[----:B------:R-:W-:Y:S02]  /*0320*/  IADD3 R26, PT, PT, RZ, -R18, RZ ;  /* 0x80000012ff1a7210 */ /* 0x000fe40007ffe0ff */
[----:B------:R-:W-:Y:S01]  /*0330*/  SHF.R.U32.HI R21, RZ, 0x9, R24 ;  /* 0x00000009ff157819 */ /* 0x000fe20000011618 */
[----:B------:R-:W-:Y:S01]  /*0340*/  IMAD.MOV R25, RZ, RZ, -R20 ;  /* 0x000000ffff197224 */ /* 0x000fe200078e0a14 */
[----:B------:R-:W-:-:S03]  /*0350*/  PRMT R26, R26, 0x7710, RZ ;  /* 0x000077101a1a7816 */ /* 0x000fc600000000ff */
[----:B------:R-:W-:Y:S01]  /*0360*/  IMAD.MOV R24, RZ, RZ, -R21 ;  /* 0x000000ffff187224 */ /* 0x000fe200078e0a15 */
[----:B------:R-:W-:Y:S01]  /*0370*/  PRMT R25, R25, 0x7710, RZ ;  /* 0x0000771019197816 */ /* 0x000fe200000000ff */
[----:B------:R-:W-:-:S03]  /*0380*/  IMAD.IADD R19, R19, 0x1, R26 ;  /* 0x0000000113137824 */ /* 0x000fc600078e021a */
[----:B------:R-:W-:Y:S02]  /*0390*/  IADD3 R25, PT, PT, R4, R25, RZ ;  /* 0x0000001904197210 */ /* 0x000fe40007ffe0ff */
[----:B------:R-:W-:Y:S02]  /*03a0*/  LOP3.LUT R19, R19, 0x1, R18, 0x80, !PT ;  /* 0x0000000113137812 */ /* 0x000fe400078e8012 */
[----:B------:R-:W-:Y:S02]  /*03b0*/  LOP3.LUT R25, R25, 0x1, R20, 0x80, !PT ;  /* 0x0000000119197812 */ /* 0x000fe400078e8014 */
[----:B------:R-:W-:Y:S02]  /*03c0*/  PRMT R24, R24, 0x7710, RZ ;  /* 0x0000771018187816 */ /* 0x000fe400000000ff */
[----:B------:R-:W-:Y:S02]  /*03d0*/  ISETP.NE.U32.AND P1, PT, R19, 0x1, PT ;  /* 0x000000011300780c */ /* 0x000fe40003f25070 */
[----:B------:R-:W-:Y:S01]  /*03e0*/  ISETP.NE.U32.AND P2, PT, R25, 0x1, PT ;  /* 0x000000011900780c */ /* 0x000fe20003f45070 */
[----:B------:R-:W-:-:S05]  /*03f0*/  IMAD.IADD R4, R7, 0x1, R24 ;  /* 0x0000000107047824 */ /* 0x000fca00078e0218 */
[----:B------:R-:W-:-:S04]  /*0400*/  LOP3.LUT R4, R4, 0x1, R21, 0x80, !PT ;  /* 0x0000000104047812 */ /* 0x000fc800078e8015 */
[----:B------:R-:W-:Y:S01]  /*0410*/  ISETP.NE.U32.AND P0, PT, R4, 0x1, PT ;  /* 0x000000010400780c */ /* 0x000fe20003f05070 */
[----:B------:R-:W-:Y:S01]  /*0420*/  @P1 IMAD.MOV.U32 R21, RZ, RZ, 0x1 ;  /* 0x00000001ff151424 */ /* 0x000fe200078e00ff */
[----:B------:R0:W-:Y:S01]  /*0430*/  @!P1 STG.E desc[UR4][R10.64], RZ ;  /* 0x000000ff0a009986 */ /* 0x0001e2000c101904 */
[----:B------:R-:W-:-:S03]  /*0440*/  @P2 IMAD.MOV.U32 R25, RZ, RZ, 0x1 ;  /* 0x00000001ff192424 */ /* 0x000fc600078e00ff */
[----:B------:R0:W-:Y:S04]  /*0450*/  @!P2 STG.E desc[UR4][R10.64+0x4], RZ ;  /* 0x000004ff0a00a986 */ /* 0x0001e8000c101904 */
[----:B------:R0:W-:Y:S03]  /*0460*/  @P1 STG.E desc[UR4][R10.64], R21 ;  /* 0x000000150a001986 */ /* 0x0001e6000c101904 */
[----:B------:R-:W-:Y:S01]  /*0470*/  @P0 MOV R7, 0x1 ;  /* 0x0000000100070802 */ /* 0x000fe20000000f00 */
[----:B------:R0:W-:Y:S04]  /*0480*/  @P2 STG.E desc[UR4][R10.64+0x4], R25 ;  /* 0x000004190a002986 */ /* 0x0001e8000c101904 */
[----:B------:R0:W-:Y:S04]  /*0490*/  @!P0 STG.E desc[UR4][R10.64+-0x4], RZ ;  /* 0xfffffcff0a008986 */ /* 0x0001e8000c101904 */
[----:B------:R0:W-:Y:S01]  /*04a0*/  @P0 STG.E desc[UR4][R10.64+-0x4], R7 ;  /* 0xfffffc070a000986 */ /* 0x0001e2000c101904 */
[----:B------:R-:W-:-:S05]  /*04b0*/  IADD3 R18, P0, PT, R10, 0x10, RZ ;  /* 0x000000100a127810 */ /* 0x000fca0007f1e0ff */
[----:B------:R-:W-:Y:S01]  /*04c0*/  IMAD.X R19, RZ, RZ, R11, P0 ;  /* 0x000000ffff137224 */ /* 0x000fe200000e060b */
[----:B------:R-:W-:Y:S07]  /*04d0*/  BRA `(.L_x_1) ;  /* 0xfffffffc001c7947 */ /* 0x000fee000383ffff */
.L_x_0:
[----:B-----5:R-:W-:Y:S01]  /*04e0*/  SHF.R.U32.HI R0, RZ, 0x2, R3 ;  /* 0x00000002ff007819 */ /* 0x020fe20000011603 */
[----:B------:R-:W-:Y:S01]  /*04f0*/  IMAD.SHL.U32 R4, R13, 0x10, RZ ;  /* 0x000000100d047824 */ /* 0x000fe200078e00ff */
[----:B------:R-:W-:Y:S02]  /*0500*/  BSSY.RECONVERGENT B0, `(.L_x_2) ;  /* 0x0000033000007945 */ /* 0x000fe40003800200 */
[----:B------:R-:W-:-:S04]  /*0510*/  LOP3.LUT R0, R0, R3, RZ, 0x3c, !PT ;  /* 0x0000000300007212 */ /* 0x000fc800078e3cff */
[----:B------:R-:W-:-:S04]  /*0520*/  SHF.L.U32 R3, R0, 0x1, RZ ;  /* 0x0000000100037819 */ /* 0x000fc800000006ff */
[----:B------:R-:W-:-:S04]  /*0530*/  LOP3.LUT R3, R13, R4, R3, 0x96, !PT ;  /* 0x000000040d037212 */ /* 0x000fc800078e9603 */
[----:B------:R-:W-:-:S05]  /*0540*/  LOP3.LUT R7, R3, R0, RZ, 0x3c, !PT ;  /* 0x0000000003077212 */ /* 0x000fca00078e3cff */
[----:B------:R-:W-:-:S05]  /*0550*/  IMAD.IADD R0, R2, 0x1, -R7 ;  /* 0x0000000102007824 */ /* 0x000fca00078e0a07 */
[----:B------:R-:W-:-:S04]  /*0560*/  LOP3.LUT R0, R0, 0x1, RZ, 0xc0, !PT ;  /* 0x0000000100007812 */ /* 0x000fc800078ec0ff */
[----:B------:R-:W-:-:S13]  /*0570*/  ISETP.NE.U32.AND P0, PT, R0, 0x1, PT ;  /* 0x000000010000780c */ /* 0x000fda0003f05070 */
[----:B------:R-:W-:Y:S05]  /*0580*/  @P0 BRA `(.L_x_3) ;  /* 0x0000000000540947 */ /* 0x000fea0003800000 */
[----:B------:R-:W-:Y:S01]  /*0590*/  SHF.R.U32.HI R3, RZ, 0x2, R8 ;  /* 0x00000002ff037819 */ /* 0x000fe20000011608 */
[----:B------:R-:W-:-:S03]  /*05a0*/  IMAD.SHL.U32 R0, R7, 0x10, RZ ;  /* 0x0000001007007824 */ /* 0x000fc600078e00ff */
[----:B------:R-:W-:Y:S02]  /*05b0*/  LOP3.LUT R3, R3, R8, RZ, 0x3c, !PT ;  /* 0x0000000803037212 */ /* 0x000fe400078e3cff */
[----:B------:R-:W-:-:S03]  /*05c0*/  SHF.R.U32.HI R8, RZ, 0x2, R9 ;  /* 0x00000002ff087819 */ /* 0x000fc60000011609 */
[----:B------:R-:W-:Y:S01]  /*05d0*/  IMAD.SHL.U32 R4, R3, 0x2, RZ ;  /* 0x0000000203047824 */ /* 0x000fe200078e00ff */
[----:B------:R-:W-:-:S04]  /*05e0*/  LOP3.LUT R8, R8, R9, RZ, 0x3c, !PT ;  /* 0x0000000908087212 */ /* 0x000fc800078e3cff */
[----:B------:R-:W-:-:S04]  /*05f0*/  LOP3.LUT R0, R3, R4, R0, 0x96, !PT ;  /* 0x0000000403007212 */ /* 0x000fc800078e9600 */
[----:B------:R-:W-:Y:S02]  /*0600*/  LOP3.LUT R9, R0, R7, RZ, 0x3c, !PT ;  /* 0x0000000700097212 */ /* 0x000fe400078e3cff */
[----:B------:R-:W-:-:S03]  /*0610*/  SHF.L.U32 R0, R8, 0x1, RZ ;  /* 0x0000000108007819 */ /* 0x000fc600000006ff */
[----:B------:R-:W-:-:S05]  /*0620*/  IMAD.SHL.U32 R3, R9, 0x10, RZ ;  /* 0x0000001009037824 */ /* 0x000fca00078e00ff */
[----:B------:R-:W-:Y:S01]  /*0630*/  LOP3.LUT R0, R8, R0, R3, 0x96, !PT ;  /* 0x0000000008007212 */ /* 0x000fe200078e9603 */
[C---:B------:R-:W-:Y:S01]  /*0640*/  VIADD R8, R2.reuse, 0x10974f ;  /* 0x0010974f02087836 */ /* 0x040fe20000000000 */
[-C--:B------:R-:W-:Y:S02]  /*0650*/  IADD3 R2, PT, PT, R2, R9.reuse, RZ ;  /* 0x0000000902027210 */ /* 0x080fe40007ffe0ff */
[----:B------:R-:W-:-:S03]  /*0660*/  LOP3.LUT R11, R0, R9, RZ, 0x3c, !PT ;  /* 0x00000009000b7212 */ /* 0x000fc600078e3cff */
[----:B------:R-:W-:Y:S02]  /*0670*/  IMAD.SHL.U32 R2, R2, 0x8, RZ ;  /* 0x0000000802027824 */ /* 0x000fe400078e00ff */
[----:B------:R-:W-:-:S03]  /*0680*/  IMAD.IADD R0, R11, 0x1, R8 ;  /* 0x000000010b007824 */ /* 0x000fc600078e0208 */
[----:B------:R-:W-:Y:S01]  /*0690*/  LOP3.LUT R2, R2, 0x8, RZ, 0xc0, !PT ;  /* 0x0000000802027812 */ /* 0x000fe200078ec0ff */
[----:B------:R-:W-:-:S05]  /*06a0*/  IMAD.SHL.U32 R0, R0, 0x2, RZ ;  /* 0x0000000200007824 */ /* 0x000fca00078e00ff */
[----:B------:R-:W-:-:S04]  /*06b0*/  LOP3.LUT R0, R0, 0x6, RZ, 0xc0, !PT ;  /* 0x0000000600007812 */ /* 0x000fc800078ec0ff */
[----:B------:R-:W-:Y:S01]  /*06c0*/  LOP3.LUT R3, R0, 0x1, RZ, 0xfc, !PT ;  /* 0x0000000100037812 */ /* 0x000fe200078efcff */
[----:B------:R-:W-:Y:S06]  /*06d0*/  BRA `(.L_x_4) ;  /* 0x0000000000547947 */ /* 0x000fec0003800000 */
.L_x_3:
[----:B------:R-:W-:Y:S01]  /*06e0*/  SHF.R.U32.HI R3, RZ, 0x2, R8 ;  /* 0x00000002ff037819 */ /* 0x000fe20000011608 */
[----:B------:R-:W-:-:S03]  /*06f0*/  IMAD.SHL.U32 R0, R7, 0x10, RZ ;  /* 0x0000001007007824 */ /* 0x000fc600078e00ff */
[----:B------:R-:W-:Y:S02]  /*0700*/  LOP3.LUT R3, R3, R8, RZ, 0x3c, !PT ;  /* 0x0000000803037212 */ /* 0x000fe400078e3cff */
[----:B------:R-:W-:Y:S02]  /*0710*/  SHF.R.U32.HI R8, RZ, 0x2, R9 ;  /* 0x00000002ff087819 */ /* 0x000fe40000011609 */
[C---:B------:R-:W-:Y:S02]  /*0720*/  SHF.L.U32 R4, R3.reuse, 0x1, RZ ;  /* 0x0000000103047819 */ /* 0x040fe400000006ff */
[----:B------:R-:W-:Y:S02]  /*0730*/  LOP3.LUT R8, R8, R9, RZ, 0x3c, !PT ;  /* 0x0000000908087212 */ /* 0x000fe400078e3cff */
[----:B------:R-:W-:-:S03]  /*0740*/  LOP3.LUT R0, R3, R4, R0, 0x96, !PT ;  /* 0x0000000403007212 */ /* 0x000fc600078e9600 */
[----:B------:R-:W-:Y:S01]  /*0750*/  IMAD.SHL.U32 R4, R8, 0x2, RZ ;  /* 0x0000000208047824 */ /* 0x000fe200078e00ff */
[----:B------:R-:W-:Y:S02]  /*0760*/  LOP3.LUT R9, R0, R7, RZ, 0x3c, !PT ;  /* 0x0000000700097212 */ /* 0x000fe400078e3cff */
[----:B------:R-:W-:-:S03]  /*0770*/  LOP3.LUT R0, R2, 0x2, RZ, 0x3c, !PT ;  /* 0x0000000202007812 */ /* 0x000fc600078e3cff */
[C---:B------:R-:W-:Y:S01]  /*0780*/  IMAD.SHL.U32 R3, R9.reuse, 0x10, RZ ;  /* 0x0000001009037824 */ /* 0x040fe200078e00ff */
[----:B------:R-:W-:-:S04]  /*0790*/  IADD3 R0, PT, PT, R9, R0, RZ ;  /* 0x0000000009007210 */ /* 0x000fc80007ffe0ff */
[----:B------:R-:W-:Y:S01]  /*07a0*/  LOP3.LUT R4, R8, R4, R3, 0x96, !PT ;  /* 0x0000000408047212 */ /* 0x000fe200078e9603 */
[----:B------:R-:W-:Y:S02]  /*07b0*/  VIADD R8, R2, 0x10974f ;  /* 0x0010974f02087836 */ /* 0x000fe40000000000 */
[----:B------:R-:W-:Y:S01]  /*07c0*/  IMAD.SHL.U32 R0, R0, 0x2, RZ ;  /* 0x0000000200007824 */ /* 0x000fe200078e00ff */
[----:B------:R-:W-:-:S04]  /*07d0*/  LOP3.LUT R11, R4, R9, RZ, 0x3c, !PT ;  /* 0x00000009040b7212 */ /* 0x000fc800078e3cff */
[----:B------:R-:W-:Y:S01]  /*07e0*/  LOP3.LUT R0, R0, 0x6, RZ, 0xc0, !PT ;  /* 0x0000000600007812 */ /* 0x000fe200078ec0ff */
[----:B------:R-:W-:-:S03]  /*07f0*/  IMAD.IADD R3, R11, 0x1, R8 ;  /* 0x000000010b037824 */ /* 0x000fc600078e0208 */
[----:B------:R-:W-:Y:S01]  /*0800*/  LOP3.LUT R2, R0, 0x1, RZ, 0xfc, !PT ;  /* 0x0000000100027812 */ /* 0x000fe200078efcff */
[----:B------:R-:W-:-:S05]  /*0810*/  IMAD.SHL.U32 R3, R3, 0x8, RZ ;  /* 0x0000000803037824 */ /* 0x000fca00078e00ff */
[----:B------:R-:W-:-:S07]  /*0820*/  LOP3.LUT R3, R3, 0x8, RZ, 0xc0, !PT ;  /* 0x0000000803037812 */ /* 0x000fce00078ec0ff */
.L_x_4:
[----:B------:R-:W-:Y:S05]  /*0830*/  BSYNC.RECONVERGENT B0 ;  /* 0x0000000000007941 */ /* 0x000fea0003800200 */
.L_x_2:
[----:B------:R-:W-:Y:S02]  /*0840*/  IMAD R0, R2, 0x9, R3 ;  /* 0x0000000902007824 */ /* 0x000fe400078e0203 */
[----:B------:R-:W-:Y:S01]  /*0850*/  HFMA2 R21, -RZ, RZ, 0, 1.1920928955078125e-07 ;  /* 0x00000002ff157431 */ /* 0x000fe200000001ff */
[----:B------:R0:W-:Y:S01]  /*0860*/  STL.64 [R1], R2 ;  /* 0x0000000201007387 */ /* 0x0001e20000100a00 */
[----:B------:R-:W-:Y:S01]  /*0870*/  IMAD.MOV.U32 R10, RZ, RZ, 0x1 ;  /* 0x00000001ff0a7424 */ /* 0x000fe200078e00ff */
[----:B------:R-:W-:Y:S01]  /*0880*/  BSSY.RECONVERGENT B1, `(.L_x_5) ;  /* 0x00000c7000017945 */ /* 0x000fe20003800200 */
[----:B------:R-:W-:Y:S01]  /*0890*/  IMAD.WIDE.U32 R18, R0, 0x4, R16 ;  /* 0x0000000400127825 */ /* 0x000fe200078e0010 */
[----:B------:R1:W-:Y:S01]  /*08a0*/  STL.U8 [R1+0x2b0], RZ ;  /* 0x0002b0ff01007387 */ /* 0x0003e20000100000 */
[----:B------:R-:W-:-:S03]  /*08b0*/  IADD3 R4, PT, PT, R1, 0x290, RZ ;  /* 0x0000029001047810 */ /* 0x000fc60007ffe0ff */
[----:B------:R1:W-:Y:S01]  /*08c0*/  STL.U8 [R1+0x2b1], RZ ;  /* 0x0002b1ff01007387 */ /* 0x0003e20000100000 */
[----:B0-----:R-:W-:-:S03]  /*08d0*/  IMAD.IADD R2, R1, 0x1, R0 ;  /* 0x0000000101027824 */ /* 0x001fc600078e0200 */
[----:B------:R1:W-:Y:S01]  /*08e0*/  STL.U8 [R1+0x2b2], RZ ;  /* 0x0002b2ff01007387 */ /* 0x0003e20000100000 */
[----:B------:R-:W-:-:S03]  /*08f0*/  IMAD.MOV.U32 R0, RZ, RZ, RZ ;  /* 0x000000ffff007224 */ /* 0x000fc600078e00ff */
[----:B------:R1:W-:Y:S04]  /*0900*/  STL.U8 [R1+0x2b3], RZ ;  /* 0x0002b3ff01007387 */ /* 0x0003e80000100000 */
        /* <DEDUP_REMOVED lines=77> */
[----:B------:R1:W-:Y:S04]  /*0de0*/  STG.E desc[UR4][R18.64], R21 ;  /* 0x0000001512007986 */ /* 0x0003e8000c101904 */
[----:B------:R1:W-:Y:S02]  /*0df0*/  STL.U8 [R2+0x2b0], R10 ;  /* 0x0002b00a02007387 */ /* 0x0003e40000100000 */
.L_x_17:
[----:B01----:R-:W-:-:S05]  /*0e00*/  IMAD R10, R0, 0x8, R1 ;  /* 0x00000008000a7824 */ /* 0x003fca00078e0201 */
[----:B------:R-:W2:Y:S01]  /*0e10*/  LDL.64 R18, [R10] ;  /* 0x000000000a127983 */ /* 0x000ea20000100a00 */
[----:B------:R-:W-:Y:S04]  /*0e20*/  BSSY.RECONVERGENT B2, `(.L_x_6) ;  /* 0x000001c000027945 */ /* 0x000fe80003800200 */
[----:B------:R-:W-:Y:S01]  /*0e30*/  BSSY.RELIABLE B0, `(.L_x_7) ;  /* 0x0000010000007945 */ /* 0x000fe20003800100 */
[----:B------:R-:W-:Y:S01]  /*0e40*/  IMAD.MOV.U32 R21, RZ, RZ, RZ ;  /* 0x000000ffff157224 */ /* 0x000fe200078e00ff */
[----:B--2---:R-:W-:-:S13]  /*0e50*/  ISETP.GE.AND P0, PT, R18, 0x2, PT ;  /* 0x000000021200780c */ /* 0x004fda0003f06270 */
[----:B------:R-:W-:Y:S05]  /*0e60*/  @!P0 BRA `(.L_x_8) ;  /* 0x0000000000308947 */ /* 0x000fea0003800000 */
[----:B------:R-:W-:-:S05]  /*0e70*/  IMAD R2, R18, 0x9, R19 ;  /* 0x0000000912027824 */ /* 0x000fca00078e0213 */
[----:B------:R-:W-:-:S05]  /*0e80*/  IADD3 R20, PT, PT, R1, -0x12, R2 ;  /* 0xffffffee01147810 */ /* 0x000fca0007ffe002 */
[----:B------:R-:W2:Y:S01]  /*0e90*/  LDL.U8 R2, [R20+0x2b0] ;  /* 0x0002b00014027983 */ /* 0x000ea20000100000 */
[----:B------:R-:W-:Y:S01]  /*0ea0*/  IMAD.MOV.U32 R3, RZ, RZ, R19 ;  /* 0x000000ffff037224 */ /* 0x000fe200078e0013 */
[----:B------:R-:W-:Y:S01]  /*0eb0*/  ISETP.GT.U32.AND P1, PT, R18, 0x6, PT ;  /* 0x000000061200780c */ /* 0x000fe20003f24070 */
[----:B------:R-:W-:-:S12]  /*0ec0*/  IMAD.MOV.U32 R21, RZ, RZ, RZ ;  /* 0x000000ffff157224 */ /* 0x000fd800078e00ff */
[----:B------:R-:W-:Y:S05]  /*0ed0*/  @P1 BREAK.RELIABLE B0 ;  /* 0x0000000000001942 */ /* 0x000fea0003800100 */
[----:B--2---:R-:W-:-:S13]  /*0ee0*/  ISETP.NE.AND P0, PT, R2, RZ, PT ;  /* 0x000000ff0200720c */ /* 0x004fda0003f05270 */
[----:B------:R-:W-:Y:S01]  /*0ef0*/  @!P0 IADD3 R2, PT, PT, R18, -0x2, RZ ;  /* 0xfffffffe12028810 */ /* 0x000fe20007ffe0ff */
[----:B------:R-:W-:-:S04]  /*0f00*/  @!P0 IMAD.MOV.U32 R21, RZ, RZ, 0x1 ;  /* 0x00000001ff158424 */ /* 0x000fc800078e00ff */
[----:B------:R0:W-:Y:S01]  /*0f10*/  @!P0 STL.64 [R1+0x290], R2 ;  /* 0x0002900201008387 */ /* 0x0001e20000100a00 */
[----:B------:R-:W-:Y:S05]  /*0f20*/  @P1 BRA `(.L_x_9) ;  /* 0x00000000002c1947 */ /* 0x000fea0003800000 */
.L_x_8:
[----:B------:R-:W-:Y:S05]  /*0f30*/  BSYNC.RELIABLE B0 ;  /* 0x0000000000007941 */ /* 0x000fea0003800100 */
.L_x_7:
[----:B0-----:R-:W-:-:S05]  /*0f40*/  IMAD R2, R18, 0x9, R19 ;  /* 0x0000000912027824 */ /* 0x001fca00078e0213 */
[----:B------:R-:W-:-:S05]  /*0f50*/  IADD3 R20, PT, PT, R1, -0x12, R2 ;  /* 0xffffffee01147810 */ /* 0x000fca0007ffe002 */
[----:B------:R-:W2:Y:S01]  /*0f60*/  LDL.U8 R2, [R20+0x2d4] ;  /* 0x0002d40014027983 */ /* 0x000ea20000100000 */
[----:B------:R-:W-:Y:S01]  /*0f70*/  IMAD.MOV.U32 R3, RZ, RZ, R19 ;  /* 0x000000ffff037224 */ /* 0x000fe200078e0013 */
[----:B--2---:R-:W-:-:S13]  /*0f80*/  ISETP.NE.AND P0, PT, R2, RZ, PT ;  /* 0x000000ff0200720c */ /* 0x004fda0003f05270 */
[C---:B------:R-:W-:Y:S01]  /*0f90*/  @!P0 LEA R25, R21.reuse, R4, 0x3 ;  /* 0x0000000415198211 */ /* 0x040fe200078e18ff */
[----:B------:R-:W-:Y:S02]  /*0fa0*/  @!P0 VIADD R2, R18, 0x2 ;  /* 0x0000000212028836 */ /* 0x000fe40000000000 */
[----:B------:R-:W-:-:S03]  /*0fb0*/  @!P0 VIADD R24, R21, 0x1 ;  /* 0x0000000115188836 */ /* 0x000fc60000000000 */
[----:B------:R1:W-:Y:S01]  /*0fc0*/  @!P0 STL.64 [R25], R2 ;  /* 0x0000000219008387 */ /* 0x0003e20000100a00 */
[----:B------:R-:W-:-:S07]  /*0fd0*/  @!P0 IMAD.MOV.U32 R21, RZ, RZ, R24 ;  /* 0x000000ffff158224 */ /* 0x000fce00078e0018 */
.L_x_9:
[----:B------:R-:W-:Y:S05]  /*0fe0*/  BSYNC.RECONVERGENT B2 ;  /* 0x0000000000027941 */ /* 0x000fea0003800200 */
.L_x_6:
[----:B------:R-:W-:Y:S01]  /*0ff0*/  ISETP.GE.AND P0, PT, R19, 0x2, PT ;  /* 0x000000021300780c */ /* 0x000fe20003f06270 */
[----:B------:R-:W-:Y:S04]  /*1000*/  BSSY.RECONVERGENT B2, `(.L_x_10) ;  /* 0x000004c000027945 */ /* 0x000fe80003800200 */
[----:B------:R-:W-:Y:S08]  /*1010*/  BSSY.RELIABLE B3, `(.L_x_11) ;  /* 0x0000019000037945 */ /* 0x000ff00003800100 */
[----:B------:R-:W-:Y:S05]  /*1020*/  @!P0 BRA `(.L_x_12) ;  /* 0x0000000000288947 */ /* 0x000fea0003800000 */
[----:B------:R-:W2:Y:S01]  /*1030*/  LDL.U8 R20, [R20+0x2c0] ;  /* 0x0002c00014147983 */ /* 0x000ea20000100000 */
[----:B01----:R-:W-:Y:S02]  /*1040*/  MOV R2, R18 ;  /* 0x0000001200027202 */ /* 0x003fe40000000f00 */
[----:B------:R-:W-:Y:S02]  /*1050*/  ISETP.GT.U32.AND P1, PT, R19, 0x6, PT ;  /* 0x000000061300780c */ /* 0x000fe40003f24070 */
[----:B--2---:R-:W-:-:S13]  /*1060*/  ISETP.NE.AND P0, PT, R20, RZ, PT ;  /* 0x000000ff1400720c */ /* 0x004fda0003f05270 */
[----:B------:R-:W-:Y:S02]  /*1070*/  @!P0 IMAD R25, R21, 0x8, R4 ;  /* 0x0000000815198824 */ /* 0x000fe400078e0204 */
[----:B------:R-:W-:Y:S02]  /*1080*/  @!P0 VIADD R3, R19, 0xfffffffe ;  /* 0xfffffffe13038836 */ /* 0x000fe40000000000 */
[----:B------:R-:W-:-:S03]  /*1090*/  @!P0 VIADD R24, R21, 0x1 ;  /* 0x0000000115188836 */ /* 0x000fc60000000000 */
[----:B------:R2:W-:Y:S02]  /*10a0*/  @!P0 STL.64 [R25], R2 ;  /* 0x0000000219008387 */ /* 0x0005e40000100a00 */
[----:B------:R-:W-:Y:S01]  /*10b0*/  @!P0 MOV R21, R24 ;  /* 0x0000001800158202 */ /* 0x000fe20000000f00 */
[----:B------:R-:W-:Y:S06]  /*10c0*/  @P1 BRA `(.L_x_13) ;  /* 0x0000000000281947 */ /* 0x000fec0003800000 */
.L_x_12:
[----:B------:R-:W-:-:S04]  /*10d0*/  VIADD R19, R19, 0x2 ;  /* 0x0000000213137836 */ /* 0x000fc80000000000 */
[----:B012---:R-:W-:-:S04]  /*10e0*/  IMAD R2, R18, 0x9, R19 ;  /* 0x0000000912027824 */ /* 0x007fc800078e0213 */
[----:B------:R-:W-:-:S06]  /*10f0*/  IMAD.IADD R2, R1, 0x1, R2 ;  /* 0x0000000101027824 */ /* 0x000fcc00078e0202 */
[----:B------:R-:W2:Y:S02]  /*1100*/  LDL.U8 R2, [R2+0x2b0] ;  /* 0x0002b00002027983 */ /* 0x000ea40000100000 */
[----:B--2---:R-:W-:-:S13]  /*1110*/  ISETP.NE.AND P0, PT, R2, RZ, PT ;  /* 0x000000ff0200720c */ /* 0x004fda0003f05270 */
[C---:B------:R-:W-:Y:S01]  /*1120*/  @!P0 IMAD R20, R21.reuse, 0x8, R4 ;  /* 0x0000000815148824 */ /* 0x040fe200078e0204 */
[----:B------:R-:W-:-:S04]  /*1130*/  @!P0 IADD3 R3, PT, PT, R21, 0x1, RZ ;  /* 0x0000000115038810 */ /* 0x000fc80007ffe0ff */
[----:B------:R0:W-:Y:S01]  /*1140*/  @!P0 STL.64 [R20], R18 ;  /* 0x0000001214008387 */ /* 0x0001e20000100a00 */
[----:B------:R-:W-:Y:S01]  /*1150*/  @!P0 IMAD.MOV.U32 R21, RZ, RZ, R3 ;  /* 0x000000ffff158224 */ /* 0x000fe200078e0003 */
[----:B------:R-:W-:Y:S06]  /*1160*/  @!P0 BRA `(.L_x_14) ;  /* 0x00000000000c8947 */ /* 0x000fec0003800000 */
.L_x_13:
[----:B------:R-:W-:-:S13]  /*1170*/  ISETP.NE.AND P0, PT, R21, RZ, PT ;  /* 0x000000ff1500720c */ /* 0x000fda0003f05270 */
[----:B------:R-:W-:Y:S05]  /*1180*/  @!P0 BREAK.RELIABLE B3 ;  /* 0x0000000000038942 */ /* 0x000fea0003800100 */
[----:B------:R-:W-:Y:S05]  /*1190*/  @!P0 BRA `(.L_x_15) ;  /* 0x0000000000b48947 */ /* 0x000fea0003800000 */
.L_x_14:
[----:B------:R-:W-:Y:S05]  /*11a0*/  BSYNC.RELIABLE B3 ;  /* 0x0000000000037941 */ /* 0x000fea0003800100 */
.L_x_11:
[----:B0-----:R-:W0:Y:S01]  /*11b0*/  I2F.U32.RP R18, R21 ;  /* 0x0000001500127306 */ /* 0x001e220000209000 */
[----:B------:R-:W-:Y:S01]  /*11c0*/  SHF.R.U32.HI R19, RZ, 0x2, R12 ;  /* 0x00000002ff137819 */ /* 0x000fe2000001160c */
[----:B------:R-:W-:Y:S01]  /*11d0*/  VIADD R8, R8, 0x587c5 ;  /* 0x000587c508087836 */ /* 0x000fe20000000000 */
[----:B--2---:R-:W-:Y:S02]  /*11e0*/  SHF.L.U32 R2, R11, 0x4, RZ ;  /* 0x000000040b027819 */ /* 0x004fe400000006ff */
[----:B------:R-:W-:Y:S02]  /*11f0*/  LOP3.LUT R19, R19, R12, RZ, 0x3c, !PT ;  /* 0x0000000c13137212 */ /* 0x000fe400078e3cff */
[----:B------:R-:W-:-:S03]  /*1200*/  ISETP.NE.U32.AND P1, PT, R21, RZ, PT ;  /* 0x000000ff1500720c */ /* 0x000fc60003f25070 */
[----:B------:R-:W-:Y:S01]  /*1210*/  IMAD.SHL.U32 R12, R19, 0x2, RZ ;  /* 0x00000002130c7824 */ /* 0x000fe200078e00ff */
[----:B0-----:R-:W0:Y:S04]  /*1220*/  MUFU.RCP R18, R18 ;  /* 0x0000001200127308 */ /* 0x001e280000001000 */
[----:B------:R-:W-:-:S04]  /*1230*/  LOP3.LUT R2, R11, R2, R12, 0x96, !PT ;  /* 0x000000020b027212 */ /* 0x000fc800078e960c */
[----:B------:R-:W-:Y:S01]  /*1240*/  LOP3.LUT R19, R2, R19, RZ, 0x3c, !PT ;  /* 0x0000001302137212 */ /* 0x000fe200078e3cff */
[----:B------:R-:W-:Y:S02]  /*1250*/  IMAD.MOV.U32 R2, RZ, RZ, RZ ;  /* 0x000000ffff027224 */ /* 0x000fe400078e00ff */
[----:B0-----:R-:W-:-:S06]  /*1260*/  VIADD R3, R18, 0xffffffe ;  /* 0x0ffffffe12037836 */ /* 0x001fcc0000000000 */
[----:B------:R-:W0:Y:S02]  /*1270*/  F2I.FTZ.U32.TRUNC.NTZ R3, R3 ;  /* 0x0000000300037305 */ /* 0x000e24000021f000 */
[----:B0-----:R-:W-:-:S04]  /*1280*/  IMAD.MOV R20, RZ, RZ, -R3 ;  /* 0x000000ffff147224 */ /* 0x001fc800078e0a03 */
[----:B------:R-:W-:-:S04]  /*1290*/  IMAD R25, R20, R21, RZ ;  /* 0x0000001514197224 */ /* 0x000fc800078e02ff */
[----:B------:R-:W-:Y:S01]  /*12a0*/  IMAD.HI.U32 R3, R3, R25, R2 ;  /* 0x0000001903037227 */ /* 0x000fe200078e0002 */
[----:B------:R-:W-:-:S05]  /*12b0*/  IADD3 R2, PT, PT, R19, R8, RZ ;  /* 0x0000000813027210 */ /* 0x000fca0007ffe0ff */
[----:B------:R-:W-:-:S04]  /*12c0*/  IMAD.HI.U32 R3, R3, R2, RZ ;  /* 0x0000000203037227 */ /* 0x000fc800078e00ff */
[----:B------:R-:W-:-:S04]  /*12d0*/  IMAD.MOV R3, RZ, RZ, -R3 ;  /* 0x000000ffff037224 */ /* 0x000fc800078e0a03 */
[----:B------:R-:W-:-:S05]  /*12e0*/  IMAD R2, R21, R3, R2 ;  /* 0x0000000315027224 */ /* 0x000fca00078e0202 */
[----:B------:R-:W-:-:S13]  /*12f0*/  ISETP.GE.U32.AND P0, PT, R2, R21, PT ;  /* 0x000000150200720c */ /* 0x000fda0003f06070 */
[----:B------:R-:W-:-:S05]  /*1300*/  @P0 IMAD.IADD R2, R2, 0x1, -R21 ;  /* 0x0000000102020824 */ /* 0x000fca00078e0a15 */
[----:B------:R-:W-:-:S13]  /*1310*/  ISETP.GE.U32.AND P0, PT, R2, R21, PT ;  /* 0x000000150200720c */ /* 0x000fda0003f06070 */
[----:B------:R-:W-:Y:S01]  /*1320*/  @P0 IMAD.IADD R2, R2, 0x1, -R21 ;  /* 0x0000000102020824 */ /* 0x000fe200078e0a15 */
[----:B------:R-:W-:-:S04]  /*1330*/  @!P1 LOP3.LUT R2, RZ, R21, RZ, 0x33, !PT ;  /* 0x00000015ff029212 */ /* 0x000fc800078e33ff */
[----:B------:R-:W-:-:S06]  /*1340*/  LEA R20, R2, R4, 0x3 ;  /* 0x0000000402147211 */ /* 0x000fcc00078e18ff */
[----:B------:R-:W2:Y:S01]  /*1350*/  LDL.64 R20, [R20] ;  /* 0x0000000014147983 */ /* 0x000ea20000100a00 */
[----:B------:R-:W-:Y:S02]  /*1360*/  IMAD.MOV.U32 R27, RZ, RZ, 0x1 ;  /* 0x00000001ff1b7424 */ /* 0x000fe400078e00ff */
[----:B------:R-:W-:Y:S01]  /*1370*/  IMAD.MOV.U32 R12, RZ, RZ, R13 ;  /* 0x000000ffff0c7224 */ /* 0x000fe200078e000d */
[----:B------:R-:W-:Y:S01]  /*1380*/  MOV R13, R7 ;  /* 0x00000007000d7202 */ /* 0x000fe20000000f00 */
[----:B------:R-:W-:Y:S02]  /*1390*/  IMAD.MOV.U32 R3, RZ, RZ, R9 ;  /* 0x000000ffff037224 */ /* 0x000fe400078e0009 */
[----:B------:R-:W-:Y:S02]  /*13a0*/  IMAD.MOV.U32 R18, RZ, RZ, R11 ;  /* 0x000000ffff127224 */ /* 0x000fe400078e000b */
[----:B------:R-:W-:Y:S02]  /*13b0*/  VIADD R0, R0, 0x1 ;  /* 0x0000000100007836 */ /* 0x000fe40000000000 */
[----:B--2---:R-:W-:-:S04]  /*13c0*/  IMAD R2, R20, 0x9, R21 ;  /* 0x0000000914027824 */ /* 0x004fc800078e0215 */
[----:B------:R-:W-:Y:S02]  /*13d0*/  IMAD.IADD R26, R1, 0x1, R2 ;  /* 0x00000001011a7824 */ /* 0x000fe400078e0202 */
[----:B------:R-:W-:Y:S01]  /*13e0*/  IMAD.WIDE R24, R2, 0x4, R16 ;  /* 0x0000000402187825 */ /* 0x000fe200078e0210 */
[----:B------:R-:W-:Y:S02]  /*13f0*/  MOV R2, R7 ;  /* 0x0000000700027202 */ /* 0x000fe40000000f00 */
[----:B------:R0:W-:Y:S01]  /*1400*/  STL.U8 [R26+0x2b0], R27 ;  /* 0x0002b01b1a007387 */ /* 0x0001e20000100000 */
[----:B------:R-:W-:Y:S02]  /*1410*/  IMAD.MOV.U32 R7, RZ, RZ, R9 ;  /* 0x000000ffff077224 */ /* 0x000fe400078e0009 */
[----:B------:R-:W-:Y:S01]  /*1420*/  IMAD.MOV.U32 R9, RZ, RZ, R11 ;  /* 0x000000ffff097224 */ /* 0x000fe200078e000b */
[----:B------:R0:W-:Y:S01]  /*1430*/  STG.E desc[UR4][R24.64], RZ ;  /* 0x000000ff18007986 */ /* 0x0001e2000c101904 */
[----:B------:R-:W-:-:S03]  /*1440*/  IMAD.MOV.U32 R11, RZ, RZ, R19 ;  /* 0x000000ffff0b7224 */ /* 0x000fc600078e0013 */
[----:B------:R0:W-:Y:S01]  /*1450*/  STL.64 [R10+0x8], R20 ;  /* 0x000008140a007387 */ /* 0x0001e20000100a00 */
[----:B------:R-:W-:Y:S05]  /*1460*/  BRA `(.L_x_16) ;  /* 0x0000000000147947 */ /* 0x000fea0003800000 */
.L_x_15:
[----:B------:R-:W-:Y:S01]  /*1470*/  IADD3 R0, PT, PT, R0, -0x1, RZ ;  /* 0xffffffff00007810 */ /* 0x000fe20007ffe0ff */
[----:B0-----:R-:W-:Y:S01]  /*1480*/  IMAD.MOV.U32 R19, RZ, RZ, R11 ;  /* 0x000000ffff137224 */ /* 0x001fe200078e000b */
[----:B--2---:R-:W-:Y:S01]  /*1490*/  MOV R2, R13 ;  /* 0x0000000d00027202 */ /* 0x004fe20000000f00 */
[----:B------:R-:W-:Y:S02]  /*14a0*/  IMAD.MOV.U32 R18, RZ, RZ, R9 ;  /* 0x000000ffff127224 */ /* 0x000fe400078e0009 */
[----:B------:R-:W-:-:S07]  /*14b0*/  IMAD.MOV.U32 R3, RZ, RZ, R7 ;  /* 0x000000ffff037224 */ /* 0x000fce00078e0007 */
.L_x_16:
[----:B------:R-:W-:Y:S05]  /*14c0*/  BSYNC.RECONVERGENT B2 ;  /* 0x0000000000027941 */ /* 0x000fea0003800200 */
.L_x_10:
[----:B------:R-:W-:-:S13]  /*14d0*/  ISETP.GT.AND P0, PT, R0, -0x1, PT ;  /* 0xffffffff0000780c */ /* 0x000fda0003f04270 */
[----:B------:R-:W-:Y:S05]  /*14e0*/  @P0 BRA `(.L_x_17) ;  /* 0xfffffff800440947 */ /* 0x000fea000383ffff */
[----:B------:R-:W-:Y:S05]  /*14f0*/  BSYNC.RECONVERGENT B1 ;  /* 0x0000000000017941 */ /* 0x000fea0003800200 */
.L_x_5:
[----:B------:R-:W-:Y:S05]  /*1500*/  WARPSYNC.ALL ;  /* 0x0000000000007948 */ /* 0x000fea0003800000 */
[----:B0-----:R-:W0:Y:S01]  /*1510*/  LDC.64 R10, c[0x0][0x380] ;  /* 0x0000e000ff0a7b82 */ /* 0x001e220000000a00 */
[----:B------:R-:W-:Y:S02]  /*1520*/  IMAD.MOV.U32 R9, RZ, RZ, R12 ;  /* 0x000000ffff097224 */ /* 0x000fe400078e000c */
[----:B0-----:R-:W-:-:S05]  /*1530*/  IMAD.WIDE R10, R5, 0x30, R10 ;  /* 0x00000030050a7825 */ /* 0x001fca00078e020a */
[----:B------:R-:W-:Y:S04]  /*1540*/  STG.E.64 desc[UR4][R10.64], R8 ;  /* 0x000000080a007986 */ /* 0x000fe8000c101b04 */
[----:B------:R-:W-:Y:S04]  /*1550*/  STG.E.64 desc[UR4][R10.64+0x8], R2 ;  /* 0x000008020a007986 */ /* 0x000fe8000c101b04 */
[----:B------:R-:W-:Y:S04]  /*1560*/  STG.E.64 desc[UR4][R10.64+0x10], R18 ;  /* 0x000010120a007986 */ /* 0x000fe8000c101b04 */
[----:B------:R-:W-:Y:S04]  /*1570*/  STG.E.64 desc[UR4][R10.64+0x18], R14 ;  /* 0x0000180e0a007986 */ /* 0x000fe8000c101b04 */
[----:B------:R-:W-:Y:S04]  /*1580*/  STG.E.64 desc[UR4][R10.64+0x28], R22 ;  /* 0x000028160a007986 */ /* 0x000fe8000c101b04 */
[----:B------:R-:W-:Y:S01]  /*1590*/  STG.E desc[UR4][R10.64+0x20], R6 ;  /* 0x000020060a007986 */ /* 0x000fe2000c101904 */
[----:B------:R-:W-:Y:S05]  /*15a0*/  EXIT ;  /* 0x000000000000794d */ /* 0x000fea0003800000 */
.L_x_18:
[----:B------:R-:W-:-:S00]  /*15b0*/  BRA `(.L_x_18) ;  /* 0xfffffffc00fc7947 */ /* 0x000fc0000383ffff */
[----:B------:R-:W-:-:S00]  /*15c0*/  NOP ;  /* 0x0000000000007918 */ /* 0x000fc00000000000 */
        /* <DEDUP_REMOVED lines=11> */
.L_x_28:


//--------------------- .text._Z8init_rngP17curandStateXORWOWm --------------------------
	.section	.text._Z8init_rngP17curandStateXORWOWm,"ax",@progbits
	.align	128
        .global         _Z8init_rngP17curandStateXORWOWm
        .type           _Z8init_rngP17curandStateXORWOWm,@function
        .size           _Z8init_rngP17curandStateXORWOWm,(.L_x_29 - _Z8init_rngP17curandStateXORWOWm)
        .other          _Z8init_rngP17curandStateXORWOWm,@"STO_CUDA_ENTRY STV_DEFAULT"
_Z8init_rngP17curandStateXORWOWm:
.text._Z8init_rngP17curandStateXORWOWm:
[----:B------:R-:W-:Y:S01]  /*0000*/  LDC R1, c[0x0][0x37c] ;  /* 0x0000df00ff017b82 */ /* 0x000fe20000000800 */
[----:B------:R-:W0:Y:S07]  /*0010*/  S2R R4, SR_TID.X ;  /* 0x0000000000047919 */ /* 0x000e2e0000002100 */
[----:B------:R-:W1:Y:S01]  /*0020*/  LDC.64 R2, c[0x0][0x388] ;  /* 0x0000e200ff027b82 */ /* 0x000e620000000a00 */
[----:B------:R-:W2:Y:S01]  /*0030*/  LDCU.64 UR4, c[0x0][0x358] ;  /* 0x00006b00ff0477ac */ /* 0x000ea20008000a00 */
[----:B------:R-:W-:Y:S06]  /*0040*/  BSSY.RECONVERGENT B0, `(.L_x_19) ;  /* 0x00000e5000007945 */ /* 0x000fec0003800200 */
[----:B------:R-:W0:Y:S08]  /*0050*/  S2UR UR6, SR_CTAID.X ;  /* 0x00000000000679c3 */ /* 0x000e300000002500 */
[----:B------:R-:W0:Y:S08]  /*0060*/  LDC R13, c[0x0][0x360] ;  /* 0x0000d800ff0d7b82 */ /* 0x000e300000000800 */
[----:B------:R-:W3:Y:S01]  /*0070*/  LDC.64 R6, c[0x0][0x380] ;  /* 0x0000e000ff067b82 */ /* 0x000ee20000000a00 */
[----:B-1----:R-:W-:-:S02]  /*0080*/  LOP3.LUT R0, R2, 0xaad26b49, RZ, 0x3c, !PT ;  /* 0xaad26b4902007812 */ /* 0x002fc400078e3cff */
[----:B------:R-:W-:-:S03]  /*0090*/  LOP3.LUT R2, R3, 0xf7dcefdd, RZ, 0x3c, !PT ;  /* 0xf7dcefdd03027812 */ /* 0x000fc600078e3cff */
[----:B------:R-:W-:Y:S02]  /*00a0*/  IMAD R0, R0, 0x4182bed5, RZ ;  /* 0x4182bed500007824 */ /* 0x000fe400078e02ff */
[----:B------:R-:W-:Y:S02]  /*00b0*/  IMAD R3, R2, -0x658354e5, RZ ;  /* 0x9a7cab1b02037824 */ /* 0x000fe400078e02ff */
[C---:B------:R-:W-:Y:S01]  /*00c0*/  VIADD R5, R0.reuse, 0x75bcd15 ;  /* 0x075bcd1500057836 */ /* 0x040fe20000000000 */
[C---:B------:R-:W-:Y:S01]  /*00d0*/  LOP3.LUT R8, R0.reuse, 0x159a55e5, RZ, 0x3c, !PT ;  /* 0x159a55e500087812 */ /* 0x040fe200078e3cff */
[C---:B------:R-:W-:Y:S01]  /*00e0*/  VIADD R11, R0.reuse, 0x583f19 ;  /* 0x00583f19000b7836 */ /* 0x040fe20000000000 */
[C---:B------:R-:W-:Y:S01]  /*00f0*/  LOP3.LUT R10, R3.reuse, 0x5491333, RZ, 0x3c, !PT ;  /* 0x05491333030a7812 */ /* 0x040fe200078e3cff */
[----:B------:R-:W-:Y:S02]  /*0100*/  VIADD R9, R3, 0x1f123bb5 ;  /* 0x1f123bb503097836 */ /* 0x000fe40000000000 */
[----:B0-----:R-:W-:Y:S01]  /*0110*/  IMAD R13, R13, UR6, R4 ;  /* 0x000000060d0d7c24 */ /* 0x001fe2000f8e0204 */
[----:B------:R-:W-:-:S04]  /*0120*/  IADD3 R4, PT, PT, R0, 0x64f0c9, R3 ;  /* 0x0064f0c900047810 */ /* 0x000fc80007ffe003 */
[C---:B------:R-:W-:Y:S01]  /*0130*/  ISETP.NE.AND P0, PT, R13.reuse, RZ, PT ;  /* 0x000000ff0d00720c */ /* 0x040fe20003f05270 */
[----:B---3--:R-:W-:-:S05]  /*0140*/  IMAD.WIDE R6, R13, 0x30, R6 ;  /* 0x000000300d067825 */ /* 0x008fca00078e0206 */
[----:B--2---:R0:W-:Y:S04]  /*0150*/  STG.E.64 desc[UR4][R6.64], R4 ;  /* 0x0000000406007986 */ /* 0x0041e8000c101b04 */
[----:B------:R0:W-:Y:S04]  /*0160*/  STG.E.64 desc[UR4][R6.64+0x8], R8 ;  /* 0x0000080806007986 */ /* 0x0001e8000c101b04 */
[----:B------:R0:W-:Y:S01]  /*0170*/  STG.E.64 desc[UR4][R6.64+0x10], R10 ;  /* 0x0000100a06007986 */ /* 0x0001e2000c101b04 */
[----:B------:R-:W-:Y:S05]  /*0180*/  @!P0 BRA `(.L_x_20) ;  /* 0x0000000c00408947 */ /* 0x000fea0003800000 */
[----:B------:R-:W-:Y:S01]  /*0190*/  SHF.R.S32.HI R0, RZ, 0x1f, R13 ;  /* 0x0000001fff007819 */ /* 0x000fe2000001140d */
[----:B------:R-:W-:-:S07]  /*01a0*/  IMAD.MOV.U32 R12, RZ, RZ, RZ ;  /* 0x000000ffff0c7224 */ /* 0x000fce00078e00ff */
.L_x_26:
[----:B-1----:R-:W-:Y:S01]  /*01b0*/  LOP3.LUT R2, R13, 0x3, RZ, 0xc0, !PT ;  /* 0x000000030d027812 */ /* 0x002fe200078ec0ff */
[----:B------:R-:W-:Y:S03]  /*01c0*/  BSSY.RECONVERGENT B1, `(.L_x_21) ;  /* 0x00000c6000017945 */ /* 0x000fe60003800200 */
[----:B------:R-:W-:-:S04]  /*01d0*/  ISETP.NE.U32.AND P0, PT, R2, RZ, PT ;  /* 0x000000ff0200720c */ /* 0x000fc80003f05070 */
[----:B------:R-:W-:-:S13]  /*01e0*/  ISETP.NE.AND.EX P0, PT, RZ, RZ, PT, P0 ;  /* 0x000000ffff00720c */ /* 0x000fda0003f05300 */
[----:B------:R-:W-:Y:S05]  /*01f0*/  @!P0 BRA `(.L_x_22) ;  /* 0x0000000c00088947 */ /* 0x000fea0003800000 */
[----:B0-----:R-:W0:Y:S01]  /*0200*/  LDC.64 R8, c[0x4][RZ] ;  /* 0x01000000ff087b82 */ /* 0x001e220000000a00 */
[----:B------:R-:W-:Y:S02]  /*0210*/  IMAD.MOV.U32 R14, RZ, RZ, RZ ;  /* 0x000000ffff0e7224 */ /* 0x000fe400078e00ff */
[----:B0-----:R-:W-:-:S07]  /*0220*/  IMAD.WIDE.U32 R8, R12, 0xc80, R8 ;  /* 0x00000c800c087825 */ /* 0x001fce00078e0008 */
.L_x_25:
[----:B-1----:R-:W-:Y:S01]  /*0230*/  IMAD.MOV.U32 R15, RZ, RZ, RZ ;  /* 0x000000ffff0f7224 */ /* 0x002fe200078e00ff */
[----:B------:R-:W-:Y:S01]  /*0240*/  CS2R R2, SRZ ;  /* 0x0000000000027805 */ /* 0x000fe2000001ff00 */
[----:B------:R-:W-:Y:S01]  /*0250*/  IMAD.MOV.U32 R17, RZ, RZ, RZ ;  /* 0x000000ffff117224 */ /* 0x000fe200078e00ff */
[----:B------:R-:W-:-:S07]  /*0260*/  CS2R R4, SRZ ;  /* 0x0000000000047805 */ /* 0x000fce000001ff00 */
.L_x_24:
[----:B------:R-:W-:-:S05]  /*0270*/  IMAD.WIDE.U32 R10, R17, 0x4, R6 ;  /* 0x00000004110a7825 */ /* 0x000fca00078e0006 */
[----:B------:R0:W5:Y:S01]  /*0280*/  LDG.E R16, desc[UR4][R10.64+0x4] ;  /* 0x000004040a107981 */ /* 0x000162000c1e1900 */
[----:B------:R-:W-:-:S07]  /*0290*/  IMAD.MOV.U32 R19, RZ, RZ, RZ ;  /* 0x000000ffff137224 */ /* 0x000fce00078e00ff */
.L_x_23:
[----:B-----5:R-:W-:Y:S01]  /*02a0*/  SHF.R.U32.HI R24, RZ, R19, R16 ;  /* 0x00000013ff187219 */ /* 0x020fe20000011610 */
[----:B0-----:R-:W-:-:S03]  /*02b0*/  IMAD.SHL.U32 R10, R17, 0x20, RZ ;  /* 0x00000020110a7824 */ /* 0x001fc600078e00ff */
[----:B------:R-:W-:Y:S01]  /*02c0*/  LOP3.LUT R11, R24, 0x1, RZ, 0xc0, !PT ;  /* 0x00000001180b7812 */ /* 0x000fe200078ec0ff */
[----:B------:R-:W-:-:S03]  /*02d0*/  IMAD.IADD R10, R10, 0x1, R19 ;  /* 0x000000010a0a7824 */ /* 0x000fc600078e0213 */
[----:B------:R-:W-:Y:S01]  /*02e0*/  ISETP.NE.U32.AND P0, PT, R11, 0x1, PT ;  /* 0x000000010b00780c */ /* 0x000fe20003f05070 */
[----:B------:R-:W-:-:S03]  /*02f0*/  IMAD R11, R10, 0x5, RZ ;  /* 0x000000050a0b7824 */ /* 0x000fc600078e02ff */
[----:B------:R-:W-:Y:S01]  /*0300*/  R2P PR, R24, 0x7e ;  /* 0x0000007e18007804 */ /* 0x000fe20000000000 */
[----:B------:R-:W-:-:S08]  /*0310*/  IMAD.WIDE.U32 R10, R11, 0x4, R8 ;  /* 0x000000040b0a7825 */ /* 0x000fd000078e0008 */
[----:B------:R-:W2:Y:S04]  /*0320*/  @!P0 LDG.E R18, desc[UR4][R10.64] ;  /* 0x000000040a128981 */ /* 0x000ea8000c1e1900 */
[----:B------:R-:W3:Y:S04]  /*0330*/  @!P0 LDG.E R20, desc[UR4][R10.64+0x10] ;  /* 0x000010040a148981 */ /* 0x000ee8000c1e1900 */
[----:B------:R-:W4:Y:S04]  /*0340*/  @P1 LDG.E R22, desc[UR4][R10.64+0x14] ;  /* 0x000014040a161981 */ /* 0x000f28000c1e1900 */
[----:B------:R-:W4:Y:S04]  /*0350*/  @P2 LDG.E R26, desc[UR4][R10.64+0x28] ;  /* 0x000028040a1a2981 */ /* 0x000f28000c1e1900 */
[----:B------:R-:W4:Y:S04]  /*0360*/  @!P0 LDG.E R21, desc[UR4][R10.64+0x4] ;  /* 0x000004040a158981 */ /* 0x000f28000c1e1900 */
[----:B------:R-:W4:Y:S04]  /*0370*/  @!P0 LDG.E R23, desc[UR4][R10.64+0xc] ;  /* 0x00000c040a178981 */ /* 0x000f28000c1e1900 */
[----:B------:R-:W4:Y:S04]  /*0380*/  @P1 LDG.E R25, desc[UR4][R10.64+0x18] ;  /* 0x000018040a191981 */ /* 0x000f28000c1e1900 */
[----:B------:R-:W4:Y:S04]  /*0390*/  @P3 LDG.E R28, desc[UR4][R10.64+0x3c] ;  /* 0x00003c040a1c3981 */ /* 0x000f28000c1e1900 */
[----:B------:R-:W4:Y:S01]  /*03a0*/  @P6 LDG.E R27, desc[UR4][R10.64+0x7c] ;  /* 0x00007c040a1b6981 */ /* 0x000f22000c1e1900 */
[----:B--2---:R-:W-:-:S03]  /*03b0*/  @!P0 LOP3.LUT R15, R15, R18, RZ, 0x3c, !PT ;  /* 0x000000120f0f8212 */ /* 0x004fc600078e3cff */
[----:B------:R-:W2:Y:S01]  /*03c0*/  @!P0 LDG.E R18, desc[UR4][R10.64+0x8] ;  /* 0x000008040a128981 */ /* 0x000ea2000c1e1900 */
[----:B---3--:R-:W-:-:S03]  /*03d0*/  @!P0 LOP3.LUT R3, R3, R20, RZ, 0x3c, !PT ;  /* 0x0000001403038212 */ /* 0x008fc600078e3cff */
[----:B------:R-:W3:Y:S01]  /*03e0*/  @P1 LDG.E R20, desc[UR4][R10.64+0x24] ;  /* 0x000024040a141981 */ /* 0x000ee2000c1e1900 */
[----:B----4-:R-:W-:-:S03]  /*03f0*/  @P1 LOP3.LUT R15, R15, R22, RZ, 0x3c, !PT ;  /* 0x000000160f0f1212 */ /* 0x010fc600078e3cff */
[----:B------:R-:W4:Y:S01]  /*0400*/  @P2 LDG.E R22, desc[UR4][R10.64+0x38] ;  /* 0x000038040a162981 */ /* 0x000f22000c1e1900 */
[----:B------:R-:W-:-:S03]  /*0410*/  @P2 LOP3.LUT R15, R15, R26, RZ, 0x3c, !PT ;  /* 0x0000001a0f0f2212 */ /* 0x000fc600078e3cff */
[----:B------:R-:W4:Y:S01]  /*0420*/  @P4 LDG.E R26, desc[UR4][R10.64+0x50] ;  /* 0x000050040a1a4981 */ /* 0x000f22000c1e1900 */
[----:B------:R-:W-:-:S03]  /*0430*/  @!P0 LOP3.LUT R4, R4, R21, RZ, 0x3c, !PT ;  /* 0x0000001504048212 */ /* 0x000fc600078e3cff */
[----:B------:R-:W4:Y:S01]  /*0440*/  @P1 LDG.E R21, desc[UR4][R10.64+0x20] ;  /* 0x000020040a151981 */ /* 0x000f22000c1e1900 */
[----:B------:R-:W-:-:S03]  /*0450*/  @!P0 LOP3.LUT R2, R2, R23, RZ, 0x3c, !PT ;  /* 0x0000001702028212 */ /* 0x000fc600078e3cff */
[----:B------:R-:W4:Y:S01]  /*0460*/  @P2 LDG.E R23, desc[UR4][R10.64+0x2c] ;  /* 0x00002c040a172981 */ /* 0x000f22000c1e1900 */
[----:B------:R-:W-:-:S03]  /*0470*/  @P1 LOP3.LUT R4, R4, R25, RZ, 0x3c, !PT ;  /* 0x0000001904041212 */ /* 0x000fc600078e3cff */
[----:B------:R-:W4:Y:S01]  /*0480*/  @P2 LDG.E R25, desc[UR4][R10.64+0x34] ;  /* 0x000034040a192981 */ /* 0x000f22000c1e1900 */
[----:B--2---:R-:W-:-:S03]  /*0490*/  @!P0 LOP3.LUT R5, R5, R18, RZ, 0x3c, !PT ;  /* 0x0000001205058212 */ /* 0x004fc600078e3cff */
[----:B------:R-:W2:Y:S01]  /*04a0*/  @P1 LDG.E R18, desc[UR4][R10.64+0x1c] ;  /* 0x00001c040a121981 */ /* 0x000ea2000c1e1900 */
[----:B---3--:R-:W-:-:S03]  /*04b0*/  @P1 LOP3.LUT R3, R3, R20, RZ, 0x3c, !PT ;  /* 0x0000001403031212 */ /* 0x008fc600078e3cff */
[----:B------:R-:W3:Y:S01]  /*04c0*/  @P2 LDG.E R20, desc[UR4][R10.64+0x30] ;  /* 0x000030040a142981 */ /* 0x000ee2000c1e1900 */
[----:B----4-:R-:W-:-:S03]  /*04d0*/  @P2 LOP3.LUT R3, R3, R22, RZ, 0x3c, !PT ;  /* 0x0000001603032212 */ /* 0x010fc600078e3cff */
[----:B------:R-:W4:Y:S01]  /*04e0*/  @P3 LDG.E R22, desc[UR4][R10.64+0x4c] ;  /* 0x00004c040a163981 */ /* 0x000f22000c1e1900 */
[----:B------:R-:W-:-:S04]  /*04f0*/  @P3 LOP3.LUT R15, R15, R28, RZ, 0x3c, !PT ;  /* 0x0000001c0f0f3212 */ /* 0x000fc800078e3cff */
[----:B------:R-:W-:Y:S02]  /*0500*/  @P4 LOP3.LUT R15, R15, R26, RZ, 0x3c, !PT ;  /* 0x0000001a0f0f4212 */ /* 0x000fe400078e3cff */
[----:B------:R-:W-:Y:S01]  /*0510*/  @P1 LOP3.LUT R2, R2, R21, RZ, 0x3c, !PT ;  /* 0x0000001502021212 */ /* 0x000fe200078e3cff */
[----:B------:R-:W4:Y:S04]  /*0520*/  @P5 LDG.E R26, desc[UR4][R10.64+0x64] ;  /* 0x000064040a1a5981 */ /* 0x000f28000c1e1900 */
[----:B------:R-:W4:Y:S01]  /*0530*/  @P3 LDG.E R21, desc[UR4][R10.64+0x40] ;  /* 0x000040040a153981 */ /* 0x000f22000c1e1900 */
[----:B------:R-:W-:Y:S02]  /*0540*/  @P2 LOP3.LUT R4, R4, R23, RZ, 0x3c, !PT ;  /* 0x0000001704042212 */ /* 0x000fe400078e3cff */
[----:B------:R-:W-:Y:S01]  /*0550*/  @P2 LOP3.LUT R2, R2, R25, RZ, 0x3c, !PT ;  /* 0x0000001902022212 */ /* 0x000fe200078e3cff */
[----:B------:R-:W4:Y:S04]  /*0560*/  @P3 LDG.E R23, desc[UR4][R10.64+0x48] ;  /* 0x000048040a173981 */ /* 0x000f28000c1e1900 */
[----:B------:R-:W4:Y:S01]  /*0570*/  @P4 LDG.E R25, desc[UR4][R10.64+0x54] ;  /* 0x000054040a194981 */ /* 0x000f22000c1e1900 */
[----:B--2---:R-:W-:-:S03]  /*0580*/  @P1 LOP3.LUT R5, R5, R18, RZ, 0x3c, !PT ;  /* 0x0000001205051212 */ /* 0x004fc600078e3cff */
[----:B------:R-:W2:Y:S01]  /*0590*/  @P3 LDG.E R18, desc[UR4][R10.64+0x44] ;  /* 0x000044040a123981 */ /* 0x000ea2000c1e1900 */
[----:B---3--:R-:W-:-:S03]  /*05a0*/  @P2 LOP3.LUT R5, R5, R20, RZ, 0x3c, !PT ;  /* 0x0000001405052212 */ /* 0x008fc600078e3cff */
[----:B------:R-:W3:Y:S01]  /*05b0*/  @P4 LDG.E R20, desc[UR4][R10.64+0x58] ;  /* 0x000058040a144981 */ /* 0x000ee2000c1e1900 */
[----:B----4-:R-:W-:-:S03]  /*05c0*/  @P3 LOP3.LUT R3, R3, R22, RZ, 0x3c, !PT ;  /* 0x0000001603033212 */ /* 0x010fc600078e3cff */
[----:B------:R-:W4:Y:S01]  /*05d0*/  @P4 LDG.E R22, desc[UR4][R10.64+0x60] ;  /* 0x000060040a164981 */ /* 0x000f22000c1e1900 */
[----:B------:R-:W-:Y:S02]  /*05e0*/  LOP3.LUT P0, RZ, R24, 0x80, RZ, 0xc0, !PT ;  /* 0x0000008018ff7812 */ /* 0x000fe4000780c0ff */
[----:B------:R-:W-:Y:S02]  /*05f0*/  @P5 LOP3.LUT R15, R15, R26, RZ, 0x3c, !PT ;  /* 0x0000001a0f0f5212 */ /* 0x000fe400078e3cff */
[----:B------:R-:W4:Y:S01]  /*0600*/  @P6 LDG.E R26, desc[UR4][R10.64+0x78] ;  /* 0x000078040a1a6981 */ /* 0x000f22000c1e1900 */
[----:B------:R-:W-:-:S03]  /*0610*/  @P3 LOP3.LUT R4, R4, R21, RZ, 0x3c, !PT ;  /* 0x0000001504043212 */ /* 0x000fc600078e3cff */
[----:B------:R-:W4:Y:S01]  /*0620*/  @P4 LDG.E R21, desc[UR4][R10.64+0x5c] ;  /* 0x00005c040a154981 */ /* 0x000f22000c1e1900 */
[----:B------:R-:W-:-:S03]  /*0630*/  @P3 LOP3.LUT R2, R2, R23, RZ, 0x3c, !PT ;  /* 0x0000001702023212 */ /* 0x000fc600078e3cff */
[----:B------:R-:W4:Y:S01]  /*0640*/  @P5 LDG.E R23, desc[UR4][R10.64+0x68] ;  /* 0x000068040a175981 */ /* 0x000f22000c1e1900 */
[----:B------:R-:W-:-:S03]  /*0650*/  @P4 LOP3.LUT R4, R4, R25, RZ, 0x3c, !PT ;  /* 0x0000001904044212 */ /* 0x000fc600078e3cff */
[----:B------:R-:W4:Y:S01]  /*0660*/  @P5 LDG.E R25, desc[UR4][R10.64+0x70] ;  /* 0x000070040a195981 */ /* 0x000f22000c1e1900 */
[----:B--2---:R-:W-:-:S03]  /*0670*/  @P3 LOP3.LUT R5, R5, R18, RZ, 0x3c, !PT ;  /* 0x0000001205053212 */ /* 0x004fc600078e3cff */
[----:B------:R-:W2:Y:S01]  /*0680*/  @P5 LDG.E R18, desc[UR4][R10.64+0x6c] ;  /* 0x00006c040a125981 */ /* 0x000ea2000c1e1900 */
[----:B---3--:R-:W-:-:S03]  /*0690*/  @P4 LOP3.LUT R5, R5, R20, RZ, 0x3c, !PT ;  /* 0x0000001405054212 */ /* 0x008fc600078e3cff */
[----:B------:R-:W3:Y:S01]  /*06a0*/  @P5 LDG.E R20, desc[UR4][R10.64+0x74] ;  /* 0x000074040a145981 */ /* 0x000ee2000c1e1900 */
[----:B----4-:R-:W-:-:S03]  /*06b0*/  @P4 LOP3.LUT R3, R3, R22, RZ, 0x3c, !PT ;  /* 0x0000001603034212 */ /* 0x010fc600078e3cff */
[----:B------:R-:W4:Y:S01]  /*06c0*/  @P0 LDG.E R22, desc[UR4][R10.64+0x8c] ;  /* 0x00008c040a160981 */ /* 0x000f22000c1e1900 */
[----:B------:R-:W-:-:S03]  /*06d0*/  @P6 LOP3.LUT R15, R15, R26, RZ, 0x3c, !PT ;  /* 0x0000001a0f0f6212 */ /* 0x000fc600078e3cff */
        /* <DEDUP_REMOVED lines=13> */
[----:B------:R-:W-:Y:S02]  /*07b0*/  @P6 LOP3.LUT R4, R4, R27, RZ, 0x3c, !PT ;  /* 0x0000001b04046212 */ /* 0x000fe400078e3cff */
[----:B------:R-:W-:Y:S02]  /*07c0*/  @P6 LOP3.LUT R2, R2, R21, RZ, 0x3c, !PT ;  /* 0x0000001502026212 */ /* 0x000fe400078e3cff */
[----:B------:R-:W-:Y:S02]  /*07d0*/  @P0 LOP3.LUT R4, R4, R23, RZ, 0x3c, !PT ;  /* 0x0000001704040212 */ /* 0x000fe400078e3cff */
[----:B------:R-:W-:Y:S02]  /*07e0*/  @P0 LOP3.LUT R2, R2, R25, RZ, 0x3c, !PT ;  /* 0x0000001902020212 */ /* 0x000fe400078e3cff */
[----:B--2---:R-:W-:Y:S02]  /*07f0*/  @P6 LOP3.LUT R5, R5, R18, RZ, 0x3c, !PT ;  /* 0x0000001205056212 */ /* 0x004fe400078e3cff */
[----:B---3--:R-:W-:-:S02]  /*0800*/  @P6 LOP3.LUT R3, R3, R20, RZ, 0x3c, !PT ;  /* 0x0000001403036212 */ /* 0x008fc400078e3cff */
[----:B----4-:R-:W-:Y:S02]  /*0810*/  @P0 LOP3.LUT R5, R5, R22, RZ, 0x3c, !PT ;  /* 0x0000001605050212 */ /* 0x010fe400078e3cff */
[----:B------:R-:W-:Y:S02]  /*0820*/  @P0 LOP3.LUT R3, R3, R26, RZ, 0x3c, !PT ;  /* 0x0000001a03030212 */ /* 0x000fe400078e3cff */
[----:B------:R-:W-:-:S13]  /*0830*/  R2P PR, R24.B1, 0x7f ;  /* 0x0000007f18007804 */ /* 0x000fda0000001000 */
[----:B------:R-:W2:Y:S04]  /*0840*/  @P0 LDG.E R18, desc[UR4][R10.64+0xa0] ;  /* 0x0000a0040a120981 */ /* 0x000ea8000c1e1900 */
[----:B------:R-:W3:Y:S04]  /*0850*/  @P1 LDG.E R22, desc[UR4][R10.64+0xb4] ;  /* 0x0000b4040a161981 */ /* 0x000ee8000c1e1900 */
[----:B------:R-:W4:Y:S04]  /*0860*/  @P2 LDG.E R26, desc[UR4][R10.64+0xc8] ;  /* 0x0000c8040a1a2981 */ /* 0x000f28000c1e1900 */
[----:B------:R-:W4:Y:S04]  /*0870*/  @P3 LDG.E R28, desc[UR4][R10.64+0xdc] ;  /* 0x0000dc040a1c3981 */ /* 0x000f28000c1e1900 */
[----:B------:R-:W4:Y:S04]  /*0880*/  @P0 LDG.E R23, desc[UR4][R10.64+0xa4] ;  /* 0x0000a4040a170981 */ /* 0x000f28000c1e1900 */
[----:B------:R-:W4:Y:S04]  /*0890*/  @P0 LDG.E R20, desc[UR4][R10.64+0xa8] ;  /* 0x0000a8040a140981 */ /* 0x000f28000c1e1900 */
[----:B------:R-:W4:Y:S04]  /*08a0*/  @P4 LDG.E R25, desc[UR4][R10.64+0xf0] ;  /* 0x0000f0040a194981 */ /* 0x000f28000c1e1900 */
        /* <DEDUP_REMOVED lines=21> */
[----:B------:R-:W-:Y:S02]  /*0a00*/  LOP3.LUT P0, RZ, R24, 0x8000, RZ, 0xc0, !PT ;  /* 0x0000800018ff7812 */ /* 0x000fe4000780c0ff */
[----:B----4-:R-:W-:Y:S01]  /*0a10*/  @P5 LOP3.LUT R15, R15, R26, RZ, 0x3c, !PT ;  /* 0x0000001a0f0f5212 */ /* 0x010fe200078e3cff */
[----:B------:R-:W4:Y:S04]  /*0a20*/  @P3 LDG.E R24, desc[UR4][R10.64+0xe4] ;  /* 0x0000e4040a183981 */ /* 0x000f28000c1e1900 */
[----:B------:R-:W2:Y:S01]  /*0a30*/  @P6 LDG.E R26, desc[UR4][R10.64+0x118] ;  /* 0x000118040a1a6981 */ /* 0x000ea2000c1e1900 */
        /* <DEDUP_REMOVED lines=8> */
[----:B---3--:R-:W-:-:S03]  /*0ac0*/  @P2 LOP3.LUT R3, R3, R22, RZ, 0x3c, !PT ;  /* 0x0000001603032212 */ /* 0x008fc600078e3cff */
[----:B------:R-:W3:Y:S01]  /*0ad0*/  @P4 LDG.E R22, desc[UR4][R10.64+0x100] ;  /* 0x000100040a164981 */ /* 0x000ee2000c1e1900 */
[----:B--2---:R-:W-:-:S03]  /*0ae0*/  @P6 LOP3.LUT R15, R15, R26, RZ, 0x3c, !PT ;  /* 0x0000001a0f0f6212 */ /* 0x004fc600078e3cff */
[----:B------:R-:W2:Y:S01]  /*0af0*/  @P0 LDG.E R26, desc[UR4][R10.64+0x12c] ;  /* 0x00012c040a1a0981 */ /* 0x000ea2000c1e1900 */
[----:B----4-:R-:W-:-:S03]  /*0b00*/  @P2 LOP3.LUT R2, R2, R23, RZ, 0x3c, !PT ;  /* 0x0000001702022212 */ /* 0x010fc600078e3cff */
[----:B------:R-:W4:Y:S01]  /*0b10*/  @P4 LDG.E R23, desc[UR4][R10.64+0xfc] ;  /* 0x0000fc040a174981 */ /* 0x000f22000c1e1900 */
[----:B------:R-:W-:-:S03]  /*0b20*/  @P2 LOP3.LUT R5, R5, R20, RZ, 0x3c, !PT ;  /* 0x0000001405052212 */ /* 0x000fc600078e3cff */
[----:B------:R-:W4:Y:S01]  /*0b30*/  @P4 LDG.E R20, desc[UR4][R10.64+0xf8] ;  /* 0x0000f8040a144981 */ /* 0x000f22000c1e1900 */
[----:B------:R-:W-:Y:S02]  /*0b40*/  @P3 LOP3.LUT R2, R2, R27, RZ, 0x3c, !PT ;  /* 0x0000001b02023212 */ /* 0x000fe400078e3cff */
[----:B------:R-:W-:Y:S01]  /*0b50*/  @P3 LOP3.LUT R4, R4, R25, RZ, 0x3c, !PT ;  /* 0x0000001904043212 */ /* 0x000fe200078e3cff */
[----:B------:R-:W4:Y:S01]  /*0b60*/  @P5 LDG.E R27, desc[UR4][R10.64+0x110] ;  /* 0x000110040a1b5981 */ /* 0x000f22000c1e1900 */
[----:B------:R-:W-:-:S03]  /*0b70*/  @P3 LOP3.LUT R5, R5, R24, RZ, 0x3c, !PT ;  /* 0x0000001805053212 */ /* 0x000fc600078e3cff */
[----:B------:R-:W4:Y:S04]  /*0b80*/  @P5 LDG.E R25, desc[UR4][R10.64+0x108] ;  /* 0x000108040a195981 */ /* 0x000f28000c1e1900 */
        /* <DEDUP_REMOVED lines=19> */
[----:B------:R-:W-:-:S05]  /*0cc0*/  VIADD R19, R19, 0x10 ;  /* 0x0000001013137836 */ /* 0x000fca0000000000 */
[----:B------:R-:W-:Y:S02]  /*0cd0*/  ISETP.NE.AND P1, PT, R19, 0x20, PT ;  /* 0x000000201300780c */ /* 0x000fe40003f25270 */
[----:B------:R-:W-:Y:S02]  /*0ce0*/  @P5 LOP3.LUT R3, R3, R18, RZ, 0x3c, !PT ;  /* 0x0000001203035212 */ /* 0x000fe400078e3cff */
[----:B------:R-:W-:Y:S02]  /*0cf0*/  @P6 LOP3.LUT R4, R4, R21, RZ, 0x3c, !PT ;  /* 0x0000001504046212 */ /* 0x000fe400078e3cff */
[----:B---3--:R-:W-:-:S04]  /*0d00*/  @P6 LOP3.LUT R3, R3, R22, RZ, 0x3c, !PT ;  /* 0x0000001603036212 */ /* 0x008fc800078e3cff */
[----:B--2---:R-:W-:Y:S02]  /*0d10*/  @P0 LOP3.LUT R3, R3, R26, RZ, 0x3c, !PT ;  /* 0x0000001a03030212 */ /* 0x004fe400078e3cff */
[----:B----4-:R-:W-:Y:S02]  /*0d20*/  @P6 LOP3.LUT R2, R2, R23, RZ, 0x3c, !PT ;  /* 0x0000001702026212 */ /* 0x010fe400078e3cff */
[----:B------:R-:W-:Y:S02]  /*0d30*/  @P6 LOP3.LUT R5, R5, R20, RZ, 0x3c, !PT ;  /* 0x0000001405056212 */ /* 0x000fe400078e3cff */
[----:B------:R-:W-:Y:S02]  /*0d40*/  @P0 LOP3.LUT R2, R2, R27, RZ, 0x3c, !PT ;  /* 0x0000001b02020212 */ /* 0x000fe400078e3cff */
[----:B------:R-:W-:Y:S02]  /*0d50*/  @P0 LOP3.LUT R4, R4, R25, RZ, 0x3c, !PT ;  /* 0x0000001904040212 */ /* 0x000fe400078e3cff */
[----:B------:R-:W-:Y:S01]  /*0d60*/  @P0 LOP3.LUT R5, R5, R24, RZ, 0x3c, !PT ;  /* 0x0000001805050212 */ /* 0x000fe200078e3cff */
[----:B------:R-:W-:Y:S06]  /*0d70*/  @P1 BRA `(.L_x_23) ;  /* 0xfffffff400481947 */ /* 0x000fec000383ffff */
[----:B------:R-:W-:-:S05]  /*0d80*/  VIADD R17, R17, 0x1 ;  /* 0x0000000111117836 */ /* 0x000fca0000000000 */
[----:B------:R-:W-:-:S13]  /*0d90*/  ISETP.NE.AND P0, PT, R17, 0x5, PT ;  /* 0x000000051100780c */ /* 0x000fda0003f05270 */
[----:B------:R-:W-:Y:S05]  /*0da0*/  @P0 BRA `(.L_x_24) ;  /* 0xfffffff400300947 */ /* 0x000fea000383ffff */
[----:B------:R1:W-:Y:S01]  /*0db0*/  STG.E.64 desc[UR4][R6.64+0x8], R4 ;  /* 0x0000080406007986 */ /* 0x0003e2000c101b04 */
[----:B------:R-:W-:Y:S01]  /*0dc0*/  VIADD R14, R14, 0x1 ;  /* 0x000000010e0e7836 */ /* 0x000fe20000000000 */
[----:B------:R-:W-:Y:S02]  /*0dd0*/  LOP3.LUT R11, R13, 0x3, RZ, 0xc0, !PT ;  /* 0x000000030d0b7812 */ /* 0x000fe400078ec0ff */
[----:B------:R1:W-:Y:S02]  /*0de0*/  STG.E.64 desc[UR4][R6.64+0x10], R2 ;  /* 0x0000100206007986 */ /* 0x0003e4000c101b04 */
[----:B------:R-:W-:Y:S02]  /*0df0*/  ISETP.GE.U32.AND P0, PT, R14, R11, PT ;  /* 0x0000000b0e00720c */ /* 0x000fe40003f06070 */
[----:B------:R1:W-:Y:S11]  /*0e00*/  STG.E desc[UR4][R6.64+0x4], R15 ;  /* 0x0000040f06007986 */ /* 0x0003f6000c101904 */
[----:B------:R-:W-:Y:S05]  /*0e10*/  @!P0 BRA `(.L_x_25) ;  /* 0xfffffff400048947 */ /* 0x000fea000383ffff */
.L_x_22:
[----:B------:R-:W-:Y:S05]  /*0e20*/  BSYNC.RECONVERGENT B1 ;  /* 0x0000000000017941 */ /* 0x000fea0003800200 */
.L_x_21:
[C---:B------:R-:W-:Y:S01]  /*0e30*/  ISETP.GT.U32.AND P0, PT, R13.reuse, 0x3, PT ;  /* 0x000000030d00780c */ /* 0x040fe20003f04070 */
[----:B------:R-:W-:Y:S01]  /*0e40*/  VIADD R12, R12, 0x1 ;  /* 0x000000010c0c7836 */ /* 0x000fe20000000000 */
[--C-:B------:R-:W-:Y:S02]  /*0e50*/  SHF.R.U64 R13, R13, 0x2, R0.reuse ;  /* 0x000000020d0d7819 */ /* 0x100fe40000001200 */
[----:B------:R-:W-:Y:S02]  /*0e60*/  ISETP.GT.U32.AND.EX P0, PT, R0, RZ, PT, P0 ;  /* 0x000000ff0000720c */ /* 0x000fe40003f04100 */
[----:B------:R-:W-:-:S11]  /*0e70*/  SHF.R.U32.HI R0, RZ, 0x2, R0 ;  /* 0x00000002ff007819 */ /* 0x000fd60000011600 */
[----:B------:R-:W-:Y:S05]  /*0e80*/  @P0 BRA `(.L_x_26) ;  /* 0xfffffff000c80947 */ /* 0x000fea000383ffff */
.L_x_20:
[----:B------:R-:W-:Y:S05]  /*0e90*/  BSYNC.RECONVERGENT B0 ;  /* 0x0000000000007941 */ /* 0x000fea0003800200 */
.L_x_19:
[----:B------:R-:W-:Y:S04]  /*0ea0*/  STG.E.64 desc[UR4][R6.64+0x18], RZ ;  /* 0x000018ff06007986 */ /* 0x000fe8000c101b04 */
[----:B------:R-:W-:Y:S04]  /*0eb0*/  STG.E desc[UR4][R6.64+0x20], RZ ;  /* 0x000020ff06007986 */ /* 0x000fe8000c101904 */
[----:B------:R-:W-:Y:S01]  /*0ec0*/  STG.E.64 desc[UR4][R6.64+0x28], RZ ;  /* 0x000028ff06007986 */ /* 0x000fe2000c101b04 */
[----:B------:R-:W-:Y:S05]  /*0ed0*/  EXIT ;  /* 0x000000000000794d */ /* 0x000fea0003800000 */
.L_x_27:
        /* <DEDUP_REMOVED lines=10> */
.L_x_29:


//--------------------- .nv.global.init           --------------------------
	.section	.nv.global.init,"aw",@progbits
	.align	4
.nv.global.init:
	.type		mrg32k3aM1SubSeq,@object
	.size		mrg32k3aM1SubSeq,(mrg32k3aM2SubSeq - mrg32k3aM1SubSeq)
mrg32k3aM1SubSeq:
        /*0000*/ 	.byte	0x0b, 0xcc, 0xee, 0x04, 0x73, 0x29, 0x8b, 0x6f, 0xf6, 0x53, 0x03, 0xf6, 0x23, 0xf6, 0xea, 0xda
        /* <DEDUP_REMOVED lines=125> */
	.type		mrg32k3aM2SubSeq,@object
	.size		mrg32k3aM2SubSeq,(mrg32k3aM1 - mrg32k3aM2SubSeq)
mrg32k3aM2SubSeq:
        /* <DEDUP_REMOVED lines=126> */
	.type		mrg32k3aM1,@object
	.size		mrg32k3aM1,(mrg32k3aM1Seq - mrg32k3aM1)
mrg32k3aM1:
        /* <DEDUP_REMOVED lines=144> */
	.type		mrg32k3aM1Seq,@object
	.size		mrg32k3aM1Seq,(mrg32k3aM2 - mrg32k3aM1Seq)
mrg32k3aM1Seq:
        /* <DEDUP_REMOVED lines=144> */
	.type		mrg32k3aM2,@object
	.size		mrg32k3aM2,(mrg32k3aM2Seq - mrg32k3aM2)
mrg32k3aM2:
        /* <DEDUP_REMOVED lines=144> */
	.type		mrg32k3aM2Seq,@object
	.size		mrg32k3aM2Seq,(precalc_xorwow_matrix - mrg32k3aM2Seq)
mrg32k3aM2Seq:
        /* <DEDUP_REMOVED lines=144> */
	.type		precalc_xorwow_matrix,@object
	.size		precalc_xorwow_matrix,(precalc_xorwow_offset_matrix - precalc_xorwow_matrix)
precalc_xorwow_matrix:
        /* <DEDUP_REMOVED lines=6400> */
	.type		precalc_xorwow_offset_matrix,@object
	.size		precalc_xorwow_offset_matrix,(.L_1 - precalc_xorwow_offset_matrix)
precalc_xorwow_offset_matrix:
        /* <DEDUP_REMOVED lines=6400> */
.L_1:


//--------------------- .nv.shared.reserved.0     --------------------------
	.section	.nv.shared.reserved.0,"aw",@nobits
	.weak		__nv_reservedSMEM_offset_0_alias
	.size		__nv_reservedSMEM_offset_0_alias, 0, 64
	.other		__nv_reservedSMEM_offset_0_alias,@"STO_CUDA_RESERVED_SHARED STV_DEFAULT"
__nv_reservedSMEM_offset_0_alias:
	.zero		0
	.zero		64


//--------------------- .nv.constant0._Z14generate_mazesP17curandStateXORWOWP9MAZE_PATH --------------------------
	.section	.nv.constant0._Z14generate_mazesP17curandStateXORWOWP9MAZE_PATH,"a",@progbits
	.sectionflags	@""
	.align	4
.nv.constant0._Z14generate_mazesP17curandStateXORWOWP9MAZE_PATH:
	.zero		912


//--------------------- .nv.constant0._Z8init_rngP17curandStateXORWOWm --------------------------
	.section	.nv.constant0._Z8init_rngP17curandStateXORWOWm,"a",@progbits
	.sectionflags	@""
	.align	4
.nv.constant0._Z8init_rngP17curandStateXORWOWm:
	.zero		912


//--------------------- SYMBOLS --------------------------

	.type		.nv.reservedSmem.offset0,@object
	.size		.nv.reservedSmem.offset0,0x4
